// auto-generated by cutlass_sweep.conv — config: {"arch": "sm_90", "cluster_m": 1, "cluster_n": 1, "conv_kind": "wgrad", "dtype": "fp16", "ndim": 3, "tile_k": 32, "tile_m": 128, "tile_n": 128}
#include "cutlass/cutlass.h"
#include "cute/tensor.hpp"
#include "cutlass/kernel_hardware_info.hpp"
#include "cutlass/conv/convolution.h"
#include "cutlass/conv/dispatch_policy.hpp"
#include "cutlass/conv/collective/collective_builder.hpp"
#include "cutlass/conv/kernel/conv_universal.hpp"
#include "cutlass/conv/device/conv_universal_adapter.hpp"
#include "cutlass/epilogue/collective/collective_builder.hpp"

using namespace cute;
using Elem = cutlass::half_t;
using Acc  = float;
using LayoutAB = cutlass::layout::TensorNDHWC;
using LayoutC  = cutlass::layout::TensorKCSRT;
constexpr auto ConvOp = cutlass::conv::Operator::kWgrad;
using TileShape    = Shape<_128, Shape<_128>, Shape<_32>>;
using ClusterShape = Shape<_1, _1, _1>;

using CollectiveEpilogue = typename cutlass::epilogue::collective::CollectiveBuilder<
    cutlass::arch::Sm90, cutlass::arch::OpClassTensorOp,
    TileShape, ClusterShape,
    cutlass::epilogue::collective::EpilogueTileAuto,
    Acc, Acc,
    Elem, LayoutC, 128 / cutlass::sizeof_bits<Elem>::value,
    Elem, LayoutC, 128 / cutlass::sizeof_bits<Elem>::value,
    cutlass::epilogue::collective::EpilogueScheduleAuto
  >::CollectiveOp;

using CollectiveMainloop = typename cutlass::conv::collective::CollectiveBuilder<
    cutlass::arch::Sm90, cutlass::arch::OpClassTensorOp, ConvOp,
    Elem, LayoutAB, 128 / cutlass::sizeof_bits<Elem>::value,
    Elem, LayoutAB, 128 / cutlass::sizeof_bits<Elem>::value,
    Acc,
    TileShape, ClusterShape,
    cutlass::conv::collective::StageCountAutoCarveout<
        static_cast<int>(sizeof(typename CollectiveEpilogue::SharedStorage))>,
    cutlass::conv::collective::KernelScheduleAuto
  >::CollectiveOp;

using ProblemShape = cutlass::conv::ConvProblemShape<
    ConvOp, CollectiveMainloop::DispatchPolicy::NumSpatialDimensions>;
using ConvKernel = cutlass::conv::kernel::ConvUniversal<
    ProblemShape, CollectiveMainloop, CollectiveEpilogue>;
using Conv = cutlass::conv::device::ConvUniversalAdapter<ConvKernel>;

auto* _anchor = &cutlass::device_kernel<ConvKernel>;


// ===== COMPILED SASS (sm_90a) =====

	.target	sm_90a

	.elftype	@"ET_EXEC"


//--------------------- .note.nv.tkinfo           --------------------------
	.section	.note.nv.tkinfo,"",@"SHT_NOTE"
	.sectionflags	@"SHF_NOTE_NV_TKINFO"
	.tkinfo
        /*0018*/ 	.word	0x00000002
        /*0030*/ 	.string	""
        /*0030*/ 	.string	"ptxas"
        /*0030*/ 	.string	"Cuda compilation tools, release 13.0, V13.0.88"
        /*0030*/ 	.string	"Build cuda_13.0.r13.0/compiler.36424714_0"
        /*0030*/ 	.string	"-arch sm_90a -m 64 "



//--------------------- .note.nv.cuinfo           --------------------------
	.section	.note.nv.cuinfo,"",@"SHT_NOTE"
	.sectionflags	@"SHF_NOTE_NV_CUINFO"
        /*0018*/ 	.short	0x0002
        /*001a*/ 	.short	0x005a
        /*001c*/ 	.short	0x0082
	.zero		2


//--------------------- .nv.info                  --------------------------
	.section	.nv.info,"",@"SHT_CUDA_INFO"
	.align	4


	//----- nvinfo : EIATTR_REGCOUNT
	.align		4
        /*0000*/ 	.byte	0x04, 0x2f
        /*0002*/ 	.short	(.L_12 - .L_11)
	.align		4
.L_11:
        /*0004*/ 	.word	index@(_ZN7cutlass13device_kernelINS_4conv6kernel13ConvUniversalINS1_16ConvProblemShapeILNS1_8OperatorE2ELi3EEENS1_10collective14CollectiveConvINS1_46MainloopSm90TmaGmmaWarpSpecializedImplicitGemmILS5_2ELi14ELi3EN4cute5tupleIJNSA_1CILi1EEESD_SD_EEENS1_36KernelImplicitTmaWarpSpecializedSm90ELi1EEENSB_IJNSC_ILi128EEENSB_IJSH_EEENSB_IJNSC_ILi32EEEEEEEEENS_6half_tESM_NSA_8TiledMMAINSA_8MMA_AtomIJNSA_4SM904GMMA26MMA_64x128x16_F32F16F16_SSILNSQ_5MajorE1ELSS_1ELNSQ_7ScaleInE1ELST_1EEEEEENSA_6LayoutISE_NSB_IJNSC_ILi0EEESX_SX_EEEEENSB_IJNSA_10UnderscoreES10_S10_EEEEENS7_6detail26Sm90ImplicitGemmTileTraitsINSA_13SM90_TMA_LOADENSA_14ComposedLayoutINSA_7SwizzleILi3ELi4ELi3EEENSA_18smem_ptr_flag_bitsILi16EEENSW_INSB_IJNSB_IJNSC_ILi64EEENSC_ILi2EEEEEENSB_IJNSC_ILi8EEENSC_ILi4EEEEEENSB_IJSD_NSC_ILi14EEEEEEEEENSB_IJNSB_IJSD_NSC_ILi2048EEEEEENSB_IJS1B_NSC_ILi512EEEEEENSB_IJSX_NSC_ILi4096EEEEEEEEEEEEEvEENS14_INSA_20SM90_TMA_LOAD_IM2COLES1S_vEEEENS_8epilogue10collective6detail29Sm90TmaWarpSpecializedAdapterINS1Y_15DefaultEpilogueISM_NSB_IJlNSB_IJSD_lllEEESX_EEES23_NS1X_6thread17LinearCombinationISM_Li1EffLNS24_9ScaleType4KindE0ELNS_15FloatRoundStyleE2ESM_EENS_4gemm15EpilogueDefaultEEEEEvvEEEEvNT_6ParamsE)
        /*0008*/ 	.word	0x000000aa


	//----- nvinfo : EIATTR_FRAME_SIZE
	.align		4
.L_12:
        /*000c*/ 	.byte	0x04, 0x11
        /*000e*/ 	.short	(.L_14 - .L_13)
	.align		4
.L_13:
        /*0010*/ 	.word	index@(_ZN7cutlass13device_kernelINS_4conv6kernel13ConvUniversalINS1_16ConvProblemShapeILNS1_8OperatorE2ELi3EEENS1_10collective14CollectiveConvINS1_46MainloopSm90TmaGmmaWarpSpecializedImplicitGemmILS5_2ELi14ELi3EN4cute5tupleIJNSA_1CILi1EEESD_SD_EEENS1_36KernelImplicitTmaWarpSpecializedSm90ELi1EEENSB_IJNSC_ILi128EEENSB_IJSH_EEENSB_IJNSC_ILi32EEEEEEEEENS_6half_tESM_NSA_8TiledMMAINSA_8MMA_AtomIJNSA_4SM904GMMA26MMA_64x128x16_F32F16F16_SSILNSQ_5MajorE1ELSS_1ELNSQ_7ScaleInE1ELST_1EEEEEENSA_6LayoutISE_NSB_IJNSC_ILi0EEESX_SX_EEEEENSB_IJNSA_10UnderscoreES10_S10_EEEEENS7_6detail26Sm90ImplicitGemmTileTraitsINSA_13SM90_TMA_LOADENSA_14ComposedLayoutINSA_7SwizzleILi3ELi4ELi3EEENSA_18smem_ptr_flag_bitsILi16EEENSW_INSB_IJNSB_IJNSC_ILi64EEENSC_ILi2EEEEEENSB_IJNSC_ILi8EEENSC_ILi4EEEEEENSB_IJSD_NSC_ILi14EEEEEEEEENSB_IJNSB_IJSD_NSC_ILi2048EEEEEENSB_IJS1B_NSC_ILi512EEEEEENSB_IJSX_NSC_ILi4096EEEEEEEEEEEEEvEENS14_INSA_20SM90_TMA_LOAD_IM2COLES1S_vEEEENS_8epilogue10collective6detail29Sm90TmaWarpSpecializedAdapterINS1Y_15DefaultEpilogueISM_NSB_IJlNSB_IJSD_lllEEESX_EEES23_NS1X_6thread17LinearCombinationISM_Li1EffLNS24_9ScaleType4KindE0ELNS_15FloatRoundStyleE2ESM_EENS_4gemm15EpilogueDefaultEEEEEvvEEEEvNT_6ParamsE)
        /*0014*/ 	.word	0x00000000


	//----- nvinfo : EIATTR_MIN_STACK_SIZE
	.align		4
.L_14:
        /*0018*/ 	.byte	0x04, 0x12
        /*001a*/ 	.short	(.L_16 - .L_15)
	.align		4
.L_15:
        /*001c*/ 	.word	index@(_ZN7cutlass13device_kernelINS_4conv6kernel13ConvUniversalINS1_16ConvProblemShapeILNS1_8OperatorE2ELi3EEENS1_10collective14CollectiveConvINS1_46MainloopSm90TmaGmmaWarpSpecializedImplicitGemmILS5_2ELi14ELi3EN4cute5tupleIJNSA_1CILi1EEESD_SD_EEENS1_36KernelImplicitTmaWarpSpecializedSm90ELi1EEENSB_IJNSC_ILi128EEENSB_IJSH_EEENSB_IJNSC_ILi32EEEEEEEEENS_6half_tESM_NSA_8TiledMMAINSA_8MMA_AtomIJNSA_4SM904GMMA26MMA_64x128x16_F32F16F16_SSILNSQ_5MajorE1ELSS_1ELNSQ_7ScaleInE1ELST_1EEEEEENSA_6LayoutISE_NSB_IJNSC_ILi0EEESX_SX_EEEEENSB_IJNSA_10UnderscoreES10_S10_EEEEENS7_6detail26Sm90ImplicitGemmTileTraitsINSA_13SM90_TMA_LOADENSA_14ComposedLayoutINSA_7SwizzleILi3ELi4ELi3EEENSA_18smem_ptr_flag_bitsILi16EEENSW_INSB_IJNSB_IJNSC_ILi64EEENSC_ILi2EEEEEENSB_IJNSC_ILi8EEENSC_ILi4EEEEEENSB_IJSD_NSC_ILi14EEEEEEEEENSB_IJNSB_IJSD_NSC_ILi2048EEEEEENSB_IJS1B_NSC_ILi512EEEEEENSB_IJSX_NSC_ILi4096EEEEEEEEEEEEEvEENS14_INSA_20SM90_TMA_LOAD_IM2COLES1S_vEEEENS_8epilogue10collective6detail29Sm90TmaWarpSpecializedAdapterINS1Y_15DefaultEpilogueISM_NSB_IJlNSB_IJSD_lllEEESX_EEES23_NS1X_6thread17LinearCombinationISM_Li1EffLNS24_9ScaleType4KindE0ELNS_15FloatRoundStyleE2ESM_EENS_4gemm15EpilogueDefaultEEEEEvvEEEEvNT_6ParamsE)
        /*0020*/ 	.word	0x00000000
.L_16:


//--------------------- .nv.compat                --------------------------
	.section	.nv.compat,"",@"SHT_CUDA_COMPAT_INFO"
	.align	4
        /*0000*/ 	.byte	0x02, 0x09, 0x01, 0x00, 0x02, 0x02, 0x04, 0x00, 0x02, 0x05, 0x05, 0x00, 0x03, 0x07, 0x01, 0x01
        /*0010*/ 	.byte	0x02, 0x03, 0x01, 0x00, 0x02, 0x06, 0x01, 0x00, 0x04, 0x0b, 0x08, 0x00, 0x00, 0x00, 0x00, 0x00
        /*0020*/ 	.byte	0x00, 0x00, 0x00, 0x00


//--------------------- .nv.info._ZN7cutlass13device_kernelINS_4conv6kernel13ConvUniversalINS1_16ConvProblemShapeILNS1_8OperatorE2ELi3EEENS1_10collective14CollectiveConvINS1_46MainloopSm90TmaGmmaWarpSpecializedImplicitGemmILS5_2ELi14ELi3EN4cute5tupleIJNSA_1CILi1EEESD_SD_EEENS1_36KernelImplicitTmaWarpSpecializedSm90ELi1EEENSB_IJNSC_ILi128EEENSB_IJSH_EEENSB_IJNSC_ILi32EEEEEEEEENS_6half_tESM_NSA_8TiledMMAINSA_8MMA_AtomIJNSA_4SM904GMMA26MMA_64x128x16_F32F16F16_SSILNSQ_5MajorE1ELSS_1ELNSQ_7ScaleInE1ELST_1EEEEEENSA_6LayoutISE_NSB_IJNSC_ILi0EEESX_SX_EEEEENSB_IJNSA_10UnderscoreES10_S10_EEEEENS7_6detail26Sm90ImplicitGemmTileTraitsINSA_13SM90_TMA_LOADENSA_14ComposedLayoutINSA_7SwizzleILi3ELi4ELi3EEENSA_18smem_ptr_flag_bitsILi16EEENSW_INSB_IJNSB_IJNSC_ILi64EEENSC_ILi2EEEEEENSB_IJNSC_ILi8EEENSC_ILi4EEEEEENSB_IJSD_NSC_ILi14EEEEEEEEENSB_IJNSB_IJSD_NSC_ILi2048EEEEEENSB_IJS1B_NSC_ILi512EEEEEENSB_IJSX_NSC_ILi4096EEEEEEEEEEEEEvEENS14_INSA_20SM90_TMA_LOAD_IM2COLES1S_vEEEENS_8epilogue10collective6detail29Sm90TmaWarpSpecializedAdapterINS1Y_15DefaultEpilogueISM_NSB_IJlNSB_IJSD_lllEEESX_EEES23_NS1X_6thread17LinearCombinationISM_Li1EffLNS24_9ScaleType4KindE0ELNS_15FloatRoundStyleE2ESM_EENS_4gemm15EpilogueDefaultEEEEEvvEEEEvNT_6ParamsE --------------------------
	.section	.nv.info._ZN7cutlass13device_kernelINS_4conv6kernel13ConvUniversalINS1_16ConvProblemShapeILNS1_8OperatorE2ELi3EEENS1_10collective14CollectiveConvINS1_46MainloopSm90TmaGmmaWarpSpecializedImplicitGemmILS5_2ELi14ELi3EN4cute5tupleIJNSA_1CILi1EEESD_SD_EEENS1_36KernelImplicitTmaWarpSpecializedSm90ELi1EEENSB_IJNSC_ILi128EEENSB_IJSH_EEENSB_IJNSC_ILi32EEEEEEEEENS_6half_tESM_NSA_8TiledMMAINSA_8MMA_AtomIJNSA_4SM904GMMA26MMA_64x128x16_F32F16F16_SSILNSQ_5MajorE1ELSS_1ELNSQ_7ScaleInE1ELST_1EEEEEENSA_6LayoutISE_NSB_IJNSC_ILi0EEESX_SX_EEEEENSB_IJNSA_10UnderscoreES10_S10_EEEEENS7_6detail26Sm90ImplicitGemmTileTraitsINSA_13SM90_TMA_LOADENSA_14ComposedLayoutINSA_7SwizzleILi3ELi4ELi3EEENSA_18smem_ptr_flag_bitsILi16EEENSW_INSB_IJNSB_IJNSC_ILi64EEENSC_ILi2EEEEEENSB_IJNSC_ILi8EEENSC_ILi4EEEEEENSB_IJSD_NSC_ILi14EEEEEEEEENSB_IJNSB_IJSD_NSC_ILi2048EEEEEENSB_IJS1B_NSC_ILi512EEEEEENSB_IJSX_NSC_ILi4096EEEEEEEEEEEEEvEENS14_INSA_20SM90_TMA_LOAD_IM2COLES1S_vEEEENS_8epilogue10collective6detail29Sm90TmaWarpSpecializedAdapterINS1Y_15DefaultEpilogueISM_NSB_IJlNSB_IJSD_lllEEESX_EEES23_NS1X_6thread17LinearCombinationISM_Li1EffLNS24_9ScaleType4KindE0ELNS_15FloatRoundStyleE2ESM_EENS_4gemm15EpilogueDefaultEEEEEvvEEEEvNT_6ParamsE,"",@"SHT_CUDA_INFO"
	.sectionflags	@""
	.align	4


	//----- nvinfo : EIATTR_CUDA_API_VERSION
	.align		4
        /*0000*/ 	.byte	0x04, 0x37
        /*0002*/ 	.short	(.L_18 - .L_17)
.L_17:
        /*0004*/ 	.word	0x00000082


	//----- nvinfo : EIATTR_KPARAM_INFO
	.align		4
.L_18:
        /*0008*/ 	.byte	0x04, 0x17
        /*000a*/ 	.short	(.L_20 - .L_19)
.L_19:
        /*000c*/ 	.word	0x00000000
        /*0010*/ 	.short	0x0000
        /*0012*/ 	.short	0x0070
        /*0014*/ 	.byte	0x00, 0xf0, 0x01, 0x10


	//----- nvinfo : EIATTR_SPARSE_MMA_MASK
	.align		4
.L_20:
        /*0018*/ 	.byte	0x03, 0x50
        /*001a*/ 	.short	0x0000


	//----- nvinfo : EIATTR_MAXREG_COUNT
	.align		4
        /*001c*/ 	.byte	0x03, 0x1b
        /*001e*/ 	.short	0x00ff


	//----- nvinfo : EIATTR_NUM_BARRIERS
	.align		4
        /*0020*/ 	.byte	0x02, 0x4c
        /*0022*/ 	.byte	0x01
	.zero		1


	//----- nvinfo : EIATTR_MERCURY_ISA_VERSION
	.align		4
        /*0024*/ 	.byte	0x03, 0x5f
        /*0026*/ 	.short	0x0101


	//----- nvinfo : EIATTR_COOP_GROUP_MASK_REGIDS
	.align		4
        /*0028*/ 	.byte	0x04, 0x29
        /*002a*/ 	.short	(.L_22 - .L_21)


	//   ....[0]....
.L_21:
        /*002c*/ 	.word	0xffffffff


	//   ....[1]....
        /*0030*/ 	.word	0xffffffff


	//   ....[2]....
        /*0034*/ 	.word	0xffffffff


	//----- nvinfo : EIATTR_COOP_GROUP_INSTR_OFFSETS
	.align		4
.L_22:
        /*0038*/ 	.byte	0x04, 0x28
        /*003a*/ 	.short	(.L_24 - .L_23)


	//   ....[0]....
.L_23:
        /*003c*/ 	.word	0x00000060


	//   ....[1]....
        /*0040*/ 	.word	0x00000070


	//   ....[2]....
        /*0044*/ 	.word	0x00000130


	//----- nvinfo : EIATTR_MBARRIER_INSTR_OFFSETS
	.align		4
.L_24:
        /*0048*/ 	.byte	0x04, 0x39
        /*004a*/ 	.short	(.L_26 - .L_25)


	//   ....[0]....
.L_25:
        /*004c*/ 	.word	0x00000270
        /*0050*/ 	.word	0x000000ff
        /*0054*/ 	.word	0x00038000
        /*0058*/ 	.short	0x0100
        /*005a*/ 	.byte	0x08
	.zero		1


	//   ....[1]....
        /*005c*/ 	.word	0x00000280
        /*0060*/ 	.word	0x000000ff
        /*0064*/ 	.word	0x00038070
        /*0068*/ 	.short	0x0100
        /*006a*/ 	.byte	0x08
	.zero		1


	//   ....[2]....
        /*006c*/ 	.word	0x00000290
        /*0070*/ 	.word	0x000000ff
        /*0074*/ 	.word	0x00038008
        /*0078*/ 	.short	0x0100
        /*007a*/ 	.byte	0x08
	.zero		1


	//   ....[3]....
        /*007c*/ 	.word	0x000002a0
        /*0080*/ 	.word	0x000000ff
        /*0084*/ 	.word	0x00038078
        /*0088*/ 	.short	0x0100
        /*008a*/ 	.byte	0x08
	.zero		1


	//   ....[4]....
        /*008c*/ 	.word	0x000002b0
        /*0090*/ 	.word	0x000000ff
        /*0094*/ 	.word	0x00038010
        /*0098*/ 	.short	0x0100
        /*009a*/ 	.byte	0x08
	.zero		1


	//   ....[5]....
        /*009c*/ 	.word	0x000002c0
        /*00a0*/ 	.word	0x000000ff
        /*00a4*/ 	.word	0x00038080
        /*00a8*/ 	.short	0x0100
        /*00aa*/ 	.byte	0x08
	.zero		1


	//   ....[6]....
        /*00ac*/ 	.word	0x000002d0
        /*00b0*/ 	.word	0x000000ff
        /*00b4*/ 	.word	0x00038018
        /*00b8*/ 	.short	0x0100
        /*00ba*/ 	.byte	0x08
	.zero		1


	//   ....[7]....
        /*00bc*/ 	.word	0x000002e0
        /*00c0*/ 	.word	0x000000ff
        /*00c4*/ 	.word	0x00038088
        /*00c8*/ 	.short	0x0100
        /*00ca*/ 	.byte	0x08
	.zero		1


	//   ....[8]....
        /*00cc*/ 	.word	0x000002f0
        /*00d0*/ 	.word	0x000000ff
        /*00d4*/ 	.word	0x00038020
        /*00d8*/ 	.short	0x0100
        /*00da*/ 	.byte	0x08
	.zero		1


	//   ....[9]....
        /*00dc*/ 	.word	0x00000300
        /*00e0*/ 	.word	0x000000ff
        /*00e4*/ 	.word	0x00038090
        /*00e8*/ 	.short	0x0100
        /*00ea*/ 	.byte	0x08
	.zero		1


	//   ....[10]....
        /*00ec*/ 	.word	0x00000310
        /*00f0*/ 	.word	0x000000ff
        /*00f4*/ 	.word	0x00038028
        /*00f8*/ 	.short	0x0100
        /*00fa*/ 	.byte	0x08
	.zero		1


	//   ....[11]....
        /*00fc*/ 	.word	0x00000320
        /*0100*/ 	.word	0x000000ff
        /*0104*/ 	.word	0x00038098
        /*0108*/ 	.short	0x0100
        /*010a*/ 	.byte	0x08
	.zero		1


	//   ....[12]....
        /*010c*/ 	.word	0x00000330
        /*0110*/ 	.word	0x000000ff
        /*0114*/ 	.word	0x00038030
        /*0118*/ 	.short	0x0100
        /*011a*/ 	.byte	0x08
	.zero		1


	//   ....[13]....
        /*011c*/ 	.word	0x00000340
        /*0120*/ 	.word	0x000000ff
        /*0124*/ 	.word	0x000380a0
        /*0128*/ 	.short	0x0100
        /*012a*/ 	.byte	0x08
	.zero		1


	//   ....[14]....
        /*012c*/ 	.word	0x00000350
        /*0130*/ 	.word	0x000000ff
        /*0134*/ 	.word	0x00038038
        /*0138*/ 	.short	0x0100
        /*013a*/ 	.byte	0x08
	.zero		1


	//   ....[15]....
        /*013c*/ 	.word	0x00000360
        /*0140*/ 	.word	0x000000ff
        /*0144*/ 	.word	0x000380a8
        /*0148*/ 	.short	0x0100
        /*014a*/ 	.byte	0x08
	.zero		1


	//   ....[16]....
        /*014c*/ 	.word	0x00000370
        /*0150*/ 	.word	0x000000ff
        /*0154*/ 	.word	0x00038040
        /*0158*/ 	.short	0x0100
        /*015a*/ 	.byte	0x08
	.zero		1


	//   ....[17]....
        /*015c*/ 	.word	0x00000380
        /*0160*/ 	.word	0x000000ff
        /*0164*/ 	.word	0x000380b0
        /*0168*/ 	.short	0x0100
        /*016a*/ 	.byte	0x08
	.zero		1


	//   ....[18]....
        /*016c*/ 	.word	0x00000390
        /*0170*/ 	.word	0x000000ff
        /*0174*/ 	.word	0x00038048
        /*0178*/ 	.short	0x0100
        /*017a*/ 	.byte	0x08
	.zero		1


	//   ....[19]....
        /*017c*/ 	.word	0x000003a0
        /*0180*/ 	.word	0x000000ff
        /*0184*/ 	.word	0x000380b8
        /*0188*/ 	.short	0x0100
        /*018a*/ 	.byte	0x08
	.zero		1


	//   ....[20]....
        /*018c*/ 	.word	0x000003b0
        /*0190*/ 	.word	0x000000ff
        /*0194*/ 	.word	0x00038050
        /*0198*/ 	.short	0x0100
        /*019a*/ 	.byte	0x08
	.zero		1


	//   ....[21]....
        /*019c*/ 	.word	0x000003c0
        /*01a0*/ 	.word	0x000000ff
        /*01a4*/ 	.word	0x000380c0
        /*01a8*/ 	.short	0x0100
        /*01aa*/ 	.byte	0x08
	.zero		1


	//   ....[22]....
        /*01ac*/ 	.word	0x000003d0
        /*01b0*/ 	.word	0x000000ff
        /*01b4*/ 	.word	0x00038058
        /*01b8*/ 	.short	0x0100
        /*01ba*/ 	.byte	0x08
	.zero		1


	//   ....[23]....
        /*01bc*/ 	.word	0x000003e0
        /*01c0*/ 	.word	0x000000ff
        /*01c4*/ 	.word	0x000380c8
        /*01c8*/ 	.short	0x0100
        /*01ca*/ 	.byte	0x08
	.zero		1


	//   ....[24]....
        /*01cc*/ 	.word	0x000003f0
        /*01d0*/ 	.word	0x000000ff
        /*01d4*/ 	.word	0x00038060
        /*01d8*/ 	.short	0x0100
        /*01da*/ 	.byte	0x08
	.zero		1


	//   ....[25]....
        /*01dc*/ 	.word	0x00000400
        /*01e0*/ 	.word	0x000000ff
        /*01e4*/ 	.word	0x000380d0
        /*01e8*/ 	.short	0x0100
        /*01ea*/ 	.byte	0x08
	.zero		1


	//   ....[26]....
        /*01ec*/ 	.word	0x00000410
        /*01f0*/ 	.word	0x000000ff
        /*01f4*/ 	.word	0x00038068
        /*01f8*/ 	.short	0x0100
        /*01fa*/ 	.byte	0x08
	.zero		1


	//   ....[27]....
        /*01fc*/ 	.word	0x00000420
        /*0200*/ 	.word	0x000000ff
        /*0204*/ 	.word	0x000380d8
        /*0208*/ 	.short	0x0100
        /*020a*/ 	.byte	0x08
	.zero		1


	//   ....[28]....
        /*020c*/ 	.word	0x00001220
        /*0210*/ 	.word	0x00000005
        /*0214*/ 	.word	0x00038000
        /*0218*/ 	.short	0x010a
        /*021a*/ 	.byte	0x3f
	.zero		1


	//   ....[29]....
        /*021c*/ 	.word	0x00001560
        /*0220*/ 	.word	0x00000008
        /*0224*/ 	.word	0x00038000
        /*0228*/ 	.short	0x010a
        /*022a*/ 	.byte	0x3f
	.zero		1


	//   ....[30]....
        /*022c*/ 	.word	0x00001740
        /*0230*/ 	.word	0x000000ff
        /*0234*/ 	.word	0x00000000
        /*0238*/ 	.short	0x0101
        /*023a*/ 	.byte	0x06
	.zero		1


	//   ....[31]....
        /*023c*/ 	.word	0x00001960
        /*0240*/ 	.word	0x00000006
        /*0244*/ 	.word	0x00000000
        /*0248*/ 	.short	0x0101
        /*024a*/ 	.byte	0x3f
	.zero		1


	//   ....[32]....
        /*024c*/ 	.word	0x0000b140
        /*0250*/ 	.word	0x00000005
        /*0254*/ 	.word	0x00038070
        /*0258*/ 	.short	0x010a
        /*025a*/ 	.byte	0x3f
	.zero		1


	//   ....[33]....
        /*025c*/ 	.word	0x0000b9c0
        /*0260*/ 	.word	0x00000004
        /*0264*/ 	.word	0x00000000
        /*0268*/ 	.short	0x010a
        /*026a*/ 	.byte	0x3f
	.zero		1


	//   ....[34]....
        /*026c*/ 	.word	0x0000ba70
        /*0270*/ 	.word	0x00000000
        /*0274*/ 	.word	0x00000000
        /*0278*/ 	.short	0x010a
        /*027a*/ 	.byte	0x3f
	.zero		1


	//   ....[35]....
        /*027c*/ 	.word	0x0000bb20
        /*0280*/ 	.word	0x00000000
        /*0284*/ 	.word	0x00000000
        /*0288*/ 	.short	0x010a
        /*028a*/ 	.byte	0x3f
	.zero		1


	//   ....[36]....
        /*028c*/ 	.word	0x0000bbd0
        /*0290*/ 	.word	0x00000000
        /*0294*/ 	.word	0x00000000
        /*0298*/ 	.short	0x010a
        /*029a*/ 	.byte	0x3f
	.zero		1


	//   ....[37]....
        /*029c*/ 	.word	0x0000bc80
        /*02a0*/ 	.word	0x00000000
        /*02a4*/ 	.word	0x00000000
        /*02a8*/ 	.short	0x010a
        /*02aa*/ 	.byte	0x3f
	.zero		1


	//   ....[38]....
        /*02ac*/ 	.word	0x0000bd30
        /*02b0*/ 	.word	0x00000000
        /*02b4*/ 	.word	0x00000000
        /*02b8*/ 	.short	0x010a
        /*02ba*/ 	.byte	0x3f
	.zero		1


	//   ....[39]....
        /*02bc*/ 	.word	0x0000bde0
        /*02c0*/ 	.word	0x00000000
        /*02c4*/ 	.word	0x00000000
        /*02c8*/ 	.short	0x010a
        /*02ca*/ 	.byte	0x3f
	.zero		1


	//   ....[40]....
        /*02cc*/ 	.word	0x0000be90
        /*02d0*/ 	.word	0x00000000
        /*02d4*/ 	.word	0x00000000
        /*02d8*/ 	.short	0x010a
        /*02da*/ 	.byte	0x3f
	.zero		1


	//   ....[41]....
        /*02dc*/ 	.word	0x0000bf40
        /*02e0*/ 	.word	0x00000000
        /*02e4*/ 	.word	0x00000000
        /*02e8*/ 	.short	0x010a
        /*02ea*/ 	.byte	0x3f
	.zero		1


	//   ....[42]....
        /*02ec*/ 	.word	0x0000bff0
        /*02f0*/ 	.word	0x00000000
        /*02f4*/ 	.word	0x00000000
        /*02f8*/ 	.short	0x010a
        /*02fa*/ 	.byte	0x3f
	.zero		1


	//   ....[43]....
        /*02fc*/ 	.word	0x0000c0a0
        /*0300*/ 	.word	0x00000000
        /*0304*/ 	.word	0x00000000
        /*0308*/ 	.short	0x010a
        /*030a*/ 	.byte	0x3f
	.zero		1


	//   ....[44]....
        /*030c*/ 	.word	0x0000c150
        /*0310*/ 	.word	0x00000000
        /*0314*/ 	.word	0x00000000
        /*0318*/ 	.short	0x010a
        /*031a*/ 	.byte	0x3f
	.zero		1


	//   ....[45]....
        /*031c*/ 	.word	0x0000c200
        /*0320*/ 	.word	0x00000000
        /*0324*/ 	.word	0x00000000
        /*0328*/ 	.short	0x010a
        /*032a*/ 	.byte	0x3f
	.zero		1


	//   ....[46]....
        /*032c*/ 	.word	0x0000c2b0
        /*0330*/ 	.word	0x00000002
        /*0334*/ 	.word	0x00000000
        /*0338*/ 	.short	0x010a
        /*033a*/ 	.byte	0x3f
	.zero		1


	//----- nvinfo : EIATTR_NUM_MBARRIERS
	.align		4
.L_26:
        /*033c*/ 	.byte	0x03, 0x38
        /*033e*/ 	.short	0x001c


	//----- nvinfo : EIATTR_EXIT_INSTR_OFFSETS
	.align		4
        /*0340*/ 	.byte	0x04, 0x1c
        /*0342*/ 	.short	(.L_28 - .L_27)


	//   ....[0]....
.L_27:
        /*0344*/ 	.word	0x00000d50


	//   ....[1]....
        /*0348*/ 	.word	0x00001b30


	//   ....[2]....
        /*034c*/ 	.word	0x00001c10


	//   ....[3]....
        /*0350*/ 	.word	0x00001d00


	//   ....[4]....
        /*0354*/ 	.word	0x000084c0


	//   ....[5]....
        /*0358*/ 	.word	0x000084f0


	//   ....[6]....
        /*035c*/ 	.word	0x0000aec0


	//   ....[7]....
        /*0360*/ 	.word	0x0000aef0


	//   ....[8]....
        /*0364*/ 	.word	0x0000af10


	//   ....[9]....
        /*0368*/ 	.word	0x0000b8d0


	//   ....[10]....
        /*036c*/ 	.word	0x0000c2e0


	//----- nvinfo : EIATTR_MAX_THREADS
	.align		4
.L_28:
        /*0370*/ 	.byte	0x04, 0x05
        /*0372*/ 	.short	(.L_30 - .L_29)
.L_29:
        /*0374*/ 	.word	0x00000100
        /*0378*/ 	.word	0x00000001
        /*037c*/ 	.word	0x00000001


	//----- nvinfo : EIATTR_CRS_STACK_SIZE
	.align		4
.L_30:
        /*0380*/ 	.byte	0x04, 0x1e
        /*0382*/ 	.short	(.L_32 - .L_31)
.L_31:
        /*0384*/ 	.word	0x00000000


	//----- nvinfo : EIATTR_CBANK_PARAM_SIZE
	.align		4
.L_32:
        /*0388*/ 	.byte	0x03, 0x19
        /*038a*/ 	.short	0x0470


	//----- nvinfo : EIATTR_PARAM_CBANK
	.align		4
        /*038c*/ 	.byte	0x04, 0x0a
        /*038e*/ 	.short	(.L_34 - .L_33)
	.align		4
.L_33:
        /*0390*/ 	.word	index@(.nv.constant0._ZN7cutlass13device_kernelINS_4conv6kernel13ConvUniversalINS1_16ConvProblemShapeILNS1_8OperatorE2ELi3EEENS1_10collective14CollectiveConvINS1_46MainloopSm90TmaGmmaWarpSpecializedImplicitGemmILS5_2ELi14ELi3EN4cute5tupleIJNSA_1CILi1EEESD_SD_EEENS1_36KernelImplicitTmaWarpSpecializedSm90ELi1EEENSB_IJNSC_ILi128EEENSB_IJSH_EEENSB_IJNSC_ILi32EEEEEEEEENS_6half_tESM_NSA_8TiledMMAINSA_8MMA_AtomIJNSA_4SM904GMMA26MMA_64x128x16_F32F16F16_SSILNSQ_5MajorE1ELSS_1ELNSQ_7ScaleInE1ELST_1EEEEEENSA_6LayoutISE_NSB_IJNSC_ILi0EEESX_SX_EEEEENSB_IJNSA_10UnderscoreES10_S10_EEEEENS7_6detail26Sm90ImplicitGemmTileTraitsINSA_13SM90_TMA_LOADENSA_14ComposedLayoutINSA_7SwizzleILi3ELi4ELi3EEENSA_18smem_ptr_flag_bitsILi16EEENSW_INSB_IJNSB_IJNSC_ILi64EEENSC_ILi2EEEEEENSB_IJNSC_ILi8EEENSC_ILi4EEEEEENSB_IJSD_NSC_ILi14EEEEEEEEENSB_IJNSB_IJSD_NSC_ILi2048EEEEEENSB_IJS1B_NSC_ILi512EEEEEENSB_IJSX_NSC_ILi4096EEEEEEEEEEEEEvEENS14_INSA_20SM90_TMA_LOAD_IM2COLES1S_vEEEENS_8epilogue10collective6detail29Sm90TmaWarpSpecializedAdapterINS1Y_15DefaultEpilogueISM_NSB_IJlNSB_IJSD_lllEEESX_EEES23_NS1X_6thread17LinearCombinationISM_Li1EffLNS24_9ScaleType4KindE0ELNS_15FloatRoundStyleE2ESM_EENS_4gemm15EpilogueDefaultEEEEEvvEEEEvNT_6ParamsE)
        /*0394*/ 	.short	0x0210
        /*0396*/ 	.short	0x0470


	//----- nvinfo : EIATTR_SW_WAR
	.align		4
.L_34:
        /*0398*/ 	.byte	0x04, 0x36
        /*039a*/ 	.short	(.L_36 - .L_35)
.L_35:
        /*039c*/ 	.word	0x00000008
.L_36:


//--------------------- .nv.callgraph             --------------------------
	.section	.nv.callgraph,"",@"SHT_CUDA_CALLGRAPH"
	.align	4
	.sectionentsize	8
	.align		4
        /*0000*/ 	.word	0x00000000
	.align		4
        /*0004*/ 	.word	0xffffffff
	.align		4
        /*0008*/ 	.word	0x00000000
	.align		4
        /*000c*/ 	.word	0xfffffffe
	.align		4
        /*0010*/ 	.word	0x00000000
	.align		4
        /*0014*/ 	.word	0xfffffffd
	.align		4
        /*0018*/ 	.word	0x00000000
	.align		4
        /*001c*/ 	.word	0xfffffffc


//--------------------- .nv.constant4             --------------------------
	.section	.nv.constant4,"a",@progbits
	.align	8
	.align		8
.nv.constant4:
        /*0000*/ 	.dword	_ZN39_INTERNAL_8a6f09b8_4_k_cu_035bdcbb_34724cuda3std3__45__cpo5beginE
	.align		8
        /*0008*/ 	.dword	_ZN39_INTERNAL_8a6f09b8_4_k_cu_035bdcbb_34724cuda3std3__45__cpo3endE
	.align		8
        /*0010*/ 	.dword	_ZN39_INTERNAL_8a6f09b8_4_k_cu_035bdcbb_34724cuda3std3__45__cpo6cbeginE
	.align		8
        /*0018*/ 	.dword	_ZN39_INTERNAL_8a6f09b8_4_k_cu_035bdcbb_34724cuda3std3__45__cpo4cendE
	.align		8
        /*0020*/ 	.dword	_ZN39_INTERNAL_8a6f09b8_4_k_cu_035bdcbb_34724cuda3std3__441_GLOBAL__N__8a6f09b8_4_k_cu_035bdcbb_34726ignoreE
	.align		8
        /*0028*/ 	.dword	_ZN39_INTERNAL_8a6f09b8_4_k_cu_035bdcbb_34724cuda3std3__419piecewise_constructE
	.align		8
        /*0030*/ 	.dword	_ZN39_INTERNAL_8a6f09b8_4_k_cu_035bdcbb_34724cuda3std3__48in_placeE
	.align		8
        /*0038*/ 	.dword	_ZN39_INTERNAL_8a6f09b8_4_k_cu_035bdcbb_34724cuda3std6ranges3__45__cpo4swapE
	.align		8
        /*0040*/ 	.dword	_ZN39_INTERNAL_8a6f09b8_4_k_cu_035bdcbb_34724cuda3std6ranges3__45__cpo9iter_moveE
	.align		8
        /*0048*/ 	.dword	_ZN39_INTERNAL_8a6f09b8_4_k_cu_035bdcbb_34724cute7productE
	.align		8
        /*0050*/ 	.dword	_ZN39_INTERNAL_8a6f09b8_4_k_cu_035bdcbb_34724cute1_E


//--------------------- .text._ZN7cutlass13device_kernelINS_4conv6kernel13ConvUniversalINS1_16ConvProblemShapeILNS1_8OperatorE2ELi3EEENS1_10collective14CollectiveConvINS1_46MainloopSm90TmaGmmaWarpSpecializedImplicitGemmILS5_2ELi14ELi3EN4cute5tupleIJNSA_1CILi1EEESD_SD_EEENS1_36KernelImplicitTmaWarpSpecializedSm90ELi1EEENSB_IJNSC_ILi128EEENSB_IJSH_EEENSB_IJNSC_ILi32EEEEEEEEENS_6half_tESM_NSA_8TiledMMAINSA_8MMA_AtomIJNSA_4SM904GMMA26MMA_64x128x16_F32F16F16_SSILNSQ_5MajorE1ELSS_1ELNSQ_7ScaleInE1ELST_1EEEEEENSA_6LayoutISE_NSB_IJNSC_ILi0EEESX_SX_EEEEENSB_IJNSA_10UnderscoreES10_S10_EEEEENS7_6detail26Sm90ImplicitGemmTileTraitsINSA_13SM90_TMA_LOADENSA_14ComposedLayoutINSA_7SwizzleILi3ELi4ELi3EEENSA_18smem_ptr_flag_bitsILi16EEENSW_INSB_IJNSB_IJNSC_ILi64EEENSC_ILi2EEEEEENSB_IJNSC_ILi8EEENSC_ILi4EEEEEENSB_IJSD_NSC_ILi14EEEEEEEEENSB_IJNSB_IJSD_NSC_ILi2048EEEEEENSB_IJS1B_NSC_ILi512EEEEEENSB_IJSX_NSC_ILi4096EEEEEEEEEEEEEvEENS14_INSA_20SM90_TMA_LOAD_IM2COLES1S_vEEEENS_8epilogue10collective6detail29Sm90TmaWarpSpecializedAdapterINS1Y_15DefaultEpilogueISM_NSB_IJlNSB_IJSD_lllEEESX_EEES23_NS1X_6thread17LinearCombinationISM_Li1EffLNS24_9ScaleType4KindE0ELNS_15FloatRoundStyleE2ESM_EENS_4gemm15EpilogueDefaultEEEEEvvEEEEvNT_6ParamsE --------------------------
	.section	.text._ZN7cutlass13device_kernelINS_4conv6kernel13ConvUniversalINS1_16ConvProblemShapeILNS1_8OperatorE2ELi3EEENS1_10collective14CollectiveConvINS1_46MainloopSm90TmaGmmaWarpSpecializedImplicitGemmILS5_2ELi14ELi3EN4cute5tupleIJNSA_1CILi1EEESD_SD_EEENS1_36KernelImplicitTmaWarpSpecializedSm90ELi1EEENSB_IJNSC_ILi128EEENSB_IJSH_EEENSB_IJNSC_ILi32EEEEEEEEENS_6half_tESM_NSA_8TiledMMAINSA_8MMA_AtomIJNSA_4SM904GMMA26MMA_64x128x16_F32F16F16_SSILNSQ_5MajorE1ELSS_1ELNSQ_7ScaleInE1ELST_1EEEEEENSA_6LayoutISE_NSB_IJNSC_ILi0EEESX_SX_EEEEENSB_IJNSA_10UnderscoreES10_S10_EEEEENS7_6detail26Sm90ImplicitGemmTileTraitsINSA_13SM90_TMA_LOADENSA_14ComposedLayoutINSA_7SwizzleILi3ELi4ELi3EEENSA_18smem_ptr_flag_bitsILi16EEENSW_INSB_IJNSB_IJNSC_ILi64EEENSC_ILi2EEEEEENSB_IJNSC_ILi8EEENSC_ILi4EEEEEENSB_IJSD_NSC_ILi14EEEEEEEEENSB_IJNSB_IJSD_NSC_ILi2048EEEEEENSB_IJS1B_NSC_ILi512EEEEEENSB_IJSX_NSC_ILi4096EEEEEEEEEEEEEvEENS14_INSA_20SM90_TMA_LOAD_IM2COLES1S_vEEEENS_8epilogue10collective6detail29Sm90TmaWarpSpecializedAdapterINS1Y_15DefaultEpilogueISM_NSB_IJlNSB_IJSD_lllEEESX_EEES23_NS1X_6thread17LinearCombinationISM_Li1EffLNS24_9ScaleType4KindE0ELNS_15FloatRoundStyleE2ESM_EENS_4gemm15EpilogueDefaultEEEEEvvEEEEvNT_6ParamsE,"ax",@progbits
	.align	128
.text._ZN7cutlass13device_kernelINS_4conv6kernel13ConvUniversalINS1_16ConvProblemShapeILNS1_8OperatorE2ELi3EEENS1_10collective14CollectiveConvINS1_46MainloopSm90TmaGmmaWarpSpecializedImplicitGemmILS5_2ELi14ELi3EN4cute5tupleIJNSA_1CILi1EEESD_SD_EEENS1_36KernelImplicitTmaWarpSpecializedSm90ELi1EEENSB_IJNSC_ILi128EEENSB_IJSH_EEENSB_IJNSC_ILi32EEEEEEEEENS_6half_tESM_NSA_8TiledMMAINSA_8MMA_AtomIJNSA_4SM904GMMA26MMA_64x128x16_F32F16F16_SSILNSQ_5MajorE1ELSS_1ELNSQ_7ScaleInE1ELST_1EEEEEENSA_6LayoutISE_NSB_IJNSC_ILi0EEESX_SX_EEEEENSB_IJNSA_10UnderscoreES10_S10_EEEEENS7_6detail26Sm90ImplicitGemmTileTraitsINSA_13SM90_TMA_LOADENSA_14ComposedLayoutINSA_7SwizzleILi3ELi4ELi3EEENSA_18smem_ptr_flag_bitsILi16EEENSW_INSB_IJNSB_IJNSC_ILi64EEENSC_ILi2EEEEEENSB_IJNSC_ILi8EEENSC_ILi4EEEEEENSB_IJSD_NSC_ILi14EEEEEEEEENSB_IJNSB_IJSD_NSC_ILi2048EEEEEENSB_IJS1B_NSC_ILi512EEEEEENSB_IJSX_NSC_ILi4096EEEEEEEEEEEEEvEENS14_INSA_20SM90_TMA_LOAD_IM2COLES1S_vEEEENS_8epilogue10collective6detail29Sm90TmaWarpSpecializedAdapterINS1Y_15DefaultEpilogueISM_NSB_IJlNSB_IJSD_lllEEESX_EEES23_NS1X_6thread17LinearCombinationISM_Li1EffLNS24_9ScaleType4KindE0ELNS_15FloatRoundStyleE2ESM_EENS_4gemm15EpilogueDefaultEEEEEvvEEEEvNT_6ParamsE:
        .type           _ZN7cutlass13device_kernelINS_4conv6kernel13ConvUniversalINS1_16ConvProblemShapeILNS1_8OperatorE2ELi3EEENS1_10collective14CollectiveConvINS1_46MainloopSm90TmaGmmaWarpSpecializedImplicitGemmILS5_2ELi14ELi3EN4cute5tupleIJNSA_1CILi1EEESD_SD_EEENS1_36KernelImplicitTmaWarpSpecializedSm90ELi1EEENSB_IJNSC_ILi128EEENSB_IJSH_EEENSB_IJNSC_ILi32EEEEEEEEENS_6half_tESM_NSA_8TiledMMAINSA_8MMA_AtomIJNSA_4SM904GMMA26MMA_64x128x16_F32F16F16_SSILNSQ_5MajorE1ELSS_1ELNSQ_7ScaleInE1ELST_1EEEEEENSA_6LayoutISE_NSB_IJNSC_ILi0EEESX_SX_EEEEENSB_IJNSA_10UnderscoreES10_S10_EEEEENS7_6detail26Sm90ImplicitGemmTileTraitsINSA_13SM90_TMA_LOADENSA_14ComposedLayoutINSA_7SwizzleILi3ELi4ELi3EEENSA_18smem_ptr_flag_bitsILi16EEENSW_INSB_IJNSB_IJNSC_ILi64EEENSC_ILi2EEEEEENSB_IJNSC_ILi8EEENSC_ILi4EEEEEENSB_IJSD_NSC_ILi14EEEEEEEEENSB_IJNSB_IJSD_NSC_ILi2048EEEEEENSB_IJS1B_NSC_ILi512EEEEEENSB_IJSX_NSC_ILi4096EEEEEEEEEEEEEvEENS14_INSA_20SM90_TMA_LOAD_IM2COLES1S_vEEEENS_8epilogue10collective6detail29Sm90TmaWarpSpecializedAdapterINS1Y_15DefaultEpilogueISM_NSB_IJlNSB_IJSD_lllEEESX_EEES23_NS1X_6thread17LinearCombinationISM_Li1EffLNS24_9ScaleType4KindE0ELNS_15FloatRoundStyleE2ESM_EENS_4gemm15EpilogueDefaultEEEEEvvEEEEvNT_6ParamsE,@function
        .size           _ZN7cutlass13device_kernelINS_4conv6kernel13ConvUniversalINS1_16ConvProblemShapeILNS1_8OperatorE2ELi3EEENS1_10collective14CollectiveConvINS1_46MainloopSm90TmaGmmaWarpSpecializedImplicitGemmILS5_2ELi14ELi3EN4cute5tupleIJNSA_1CILi1EEESD_SD_EEENS1_36KernelImplicitTmaWarpSpecializedSm90ELi1EEENSB_IJNSC_ILi128EEENSB_IJSH_EEENSB_IJNSC_ILi32EEEEEEEEENS_6half_tESM_NSA_8TiledMMAINSA_8MMA_AtomIJNSA_4SM904GMMA26MMA_64x128x16_F32F16F16_SSILNSQ_5MajorE1ELSS_1ELNSQ_7ScaleInE1ELST_1EEEEEENSA_6LayoutISE_NSB_IJNSC_ILi0EEESX_SX_EEEEENSB_IJNSA_10UnderscoreES10_S10_EEEEENS7_6detail26Sm90ImplicitGemmTileTraitsINSA_13SM90_TMA_LOADENSA_14ComposedLayoutINSA_7SwizzleILi3ELi4ELi3EEENSA_18smem_ptr_flag_bitsILi16EEENSW_INSB_IJNSB_IJNSC_ILi64EEENSC_ILi2EEEEEENSB_IJNSC_ILi8EEENSC_ILi4EEEEEENSB_IJSD_NSC_ILi14EEEEEEEEENSB_IJNSB_IJSD_NSC_ILi2048EEEEEENSB_IJS1B_NSC_ILi512EEEEEENSB_IJSX_NSC_ILi4096EEEEEEEEEEEEEvEENS14_INSA_20SM90_TMA_LOAD_IM2COLES1S_vEEEENS_8epilogue10collective6detail29Sm90TmaWarpSpecializedAdapterINS1Y_15DefaultEpilogueISM_NSB_IJlNSB_IJSD_lllEEESX_EEES23_NS1X_6thread17LinearCombinationISM_Li1EffLNS24_9ScaleType4KindE0ELNS_15FloatRoundStyleE2ESM_EENS_4gemm15EpilogueDefaultEEEEEvvEEEEvNT_6ParamsE,(.L_x_296 - _ZN7cutlass13device_kernelINS_4conv6kernel13ConvUniversalINS1_16ConvProblemShapeILNS1_8OperatorE2ELi3EEENS1_10collective14CollectiveConvINS1_46MainloopSm90TmaGmmaWarpSpecializedImplicitGemmILS5_2ELi14ELi3EN4cute5tupleIJNSA_1CILi1EEESD_SD_EEENS1_36KernelImplicitTmaWarpSpecializedSm90ELi1EEENSB_IJNSC_ILi128EEENSB_IJSH_EEENSB_IJNSC_ILi32EEEEEEEEENS_6half_tESM_NSA_8TiledMMAINSA_8MMA_AtomIJNSA_4SM904GMMA26MMA_64x128x16_F32F16F16_SSILNSQ_5MajorE1ELSS_1ELNSQ_7ScaleInE1ELST_1EEEEEENSA_6LayoutISE_NSB_IJNSC_ILi0EEESX_SX_EEEEENSB_IJNSA_10UnderscoreES10_S10_EEEEENS7_6detail26Sm90ImplicitGemmTileTraitsINSA_13SM90_TMA_LOADENSA_14ComposedLayoutINSA_7SwizzleILi3ELi4ELi3EEENSA_18smem_ptr_flag_bitsILi16EEENSW_INSB_IJNSB_IJNSC_ILi64EEENSC_ILi2EEEEEENSB_IJNSC_ILi8EEENSC_ILi4EEEEEENSB_IJSD_NSC_ILi14EEEEEEEEENSB_IJNSB_IJSD_NSC_ILi2048EEEEEENSB_IJS1B_NSC_ILi512EEEEEENSB_IJSX_NSC_ILi4096EEEEEEEEEEEEEvEENS14_INSA_20SM90_TMA_LOAD_IM2COLES1S_vEEEENS_8epilogue10collective6detail29Sm90TmaWarpSpecializedAdapterINS1Y_15DefaultEpilogueISM_NSB_IJlNSB_IJSD_lllEEESX_EEES23_NS1X_6thread17LinearCombinationISM_Li1EffLNS24_9ScaleType4KindE0ELNS_15FloatRoundStyleE2ESM_EENS_4gemm15EpilogueDefaultEEEEEvvEEEEvNT_6ParamsE)
        .other          _ZN7cutlass13device_kernelINS_4conv6kernel13ConvUniversalINS1_16ConvProblemShapeILNS1_8OperatorE2ELi3EEENS1_10collective14CollectiveConvINS1_46MainloopSm90TmaGmmaWarpSpecializedImplicitGemmILS5_2ELi14ELi3EN4cute5tupleIJNSA_1CILi1EEESD_SD_EEENS1_36KernelImplicitTmaWarpSpecializedSm90ELi1EEENSB_IJNSC_ILi128EEENSB_IJSH_EEENSB_IJNSC_ILi32EEEEEEEEENS_6half_tESM_NSA_8TiledMMAINSA_8MMA_AtomIJNSA_4SM904GMMA26MMA_64x128x16_F32F16F16_SSILNSQ_5MajorE1ELSS_1ELNSQ_7ScaleInE1ELST_1EEEEEENSA_6LayoutISE_NSB_IJNSC_ILi0EEESX_SX_EEEEENSB_IJNSA_10UnderscoreES10_S10_EEEEENS7_6detail26Sm90ImplicitGemmTileTraitsINSA_13SM90_TMA_LOADENSA_14ComposedLayoutINSA_7SwizzleILi3ELi4ELi3EEENSA_18smem_ptr_flag_bitsILi16EEENSW_INSB_IJNSB_IJNSC_ILi64EEENSC_ILi2EEEEEENSB_IJNSC_ILi8EEENSC_ILi4EEEEEENSB_IJSD_NSC_ILi14EEEEEEEEENSB_IJNSB_IJSD_NSC_ILi2048EEEEEENSB_IJS1B_NSC_ILi512EEEEEENSB_IJSX_NSC_ILi4096EEEEEEEEEEEEEvEENS14_INSA_20SM90_TMA_LOAD_IM2COLES1S_vEEEENS_8epilogue10collective6detail29Sm90TmaWarpSpecializedAdapterINS1Y_15DefaultEpilogueISM_NSB_IJlNSB_IJSD_lllEEESX_EEES23_NS1X_6thread17LinearCombinationISM_Li1EffLNS24_9ScaleType4KindE0ELNS_15FloatRoundStyleE2ESM_EENS_4gemm15EpilogueDefaultEEEEEvvEEEEvNT_6ParamsE,@"STO_CUDA_ENTRY STV_DEFAULT"
_ZN7cutlass13device_kernelINS_4conv6kernel13ConvUniversalINS1_16ConvProblemShapeILNS1_8OperatorE2ELi3EEENS1_10collective14CollectiveConvINS1_46MainloopSm90TmaGmmaWarpSpecializedImplicitGemmILS5_2ELi14ELi3EN4cute5tupleIJNSA_1CILi1EEESD_SD_EEENS1_36KernelImplicitTmaWarpSpecializedSm90ELi1EEENSB_IJNSC_ILi128EEENSB_IJSH_EEENSB_IJNSC_ILi32EEEEEEEEENS_6half_tESM_NSA_8TiledMMAINSA_8MMA_AtomIJNSA_4SM904GMMA26MMA_64x128x16_F32F16F16_SSILNSQ_5MajorE1ELSS_1ELNSQ_7ScaleInE1ELST_1EEEEEENSA_6LayoutISE_NSB_IJNSC_ILi0EEESX_SX_EEEEENSB_IJNSA_10UnderscoreES10_S10_EEEEENS7_6detail26Sm90ImplicitGemmTileTraitsINSA_13SM90_TMA_LOADENSA_14ComposedLayoutINSA_7SwizzleILi3ELi4ELi3EEENSA_18smem_ptr_flag_bitsILi16EEENSW_INSB_IJNSB_IJNSC_ILi64EEENSC_ILi2EEEEEENSB_IJNSC_ILi8EEENSC_ILi4EEEEEENSB_IJSD_NSC_ILi14EEEEEEEEENSB_IJNSB_IJSD_NSC_ILi2048EEEEEENSB_IJS1B_NSC_ILi512EEEEEENSB_IJSX_NSC_ILi4096EEEEEEEEEEEEEvEENS14_INSA_20SM90_TMA_LOAD_IM2COLES1S_vEEEENS_8epilogue10collective6detail29Sm90TmaWarpSpecializedAdapterINS1Y_15DefaultEpilogueISM_NSB_IJlNSB_IJSD_lllEEESX_EEES23_NS1X_6thread17LinearCombinationISM_Li1EffLNS24_9ScaleType4KindE0ELNS_15FloatRoundStyleE2ESM_EENS_4gemm15EpilogueDefaultEEEEEvvEEEEvNT_6ParamsE:
[----:B------:R-:W-:Y:S01]  /*0000*/  LDC R1, c[0x0][0x28] ;  /* 0x00000a00ff017b82 */ /* 0x000fe20000000800 */
[----:B------:R-:W0:Y:S01]  /*0010*/  S2R R12, SR_TID.X ;  /* 0x00000000000c7919 */ /* 0x000e220000002100 */
[----:B------:R-:W-:Y:S01]  /*0020*/  ELECT P0, URZ, PT ;  /* 0x00000000003f782f */ /* 0x000fe20003800000 */
[----:B------:R-:W-:Y:S01]  /*0030*/  BSSY B0, `(.L_x_0) ;  /* 0x000000f000007945 */ /* 0x000fe20003800000 */
[--C-:B0-----:R-:W-:Y:S02]  /*0040*/  SHF.R.U32.HI R0, RZ, 0x5, R12.reuse ;  /* 0x00000005ff007819 */ /* 0x101fe4000001160c */
[----:B------:R-:W-:-:S03]  /*0050*/  SHF.R.U32.HI R3, RZ, 0x7, R12 ;  /* 0x00000007ff037819 */ /* 0x000fc6000001160c */
[----:B------:R-:W0:Y:S04]  /*0060*/  SHFL.IDX PT, R2, R0, RZ, 0x1f ;  /* 0x00001fff00027589 */ /* 0x000e2800000e0000 */
[----:B------:R1:W2:Y:S01]  /*0070*/  SHFL.IDX PT, R7, R3, RZ, 0x1f ;  /* 0x00001fff03077589 */ /* 0x0002a200000e0000 */
[----:B0-----:R-:W-:-:S13]  /*0080*/  ISETP.NE.OR P0, PT, R2, RZ, !P0 ;  /* 0x000000ff0200720c */ /* 0x001fda0004705670 */
[----:B-12---:R-:W-:Y:S05]  /*0090*/  @P0 BRA `(.L_x_1) ;  /* 0x0000000000200947 */ /* 0x006fea0003800000 */
[----:B------:R-:W-:Y:S02]  /*00a0*/  ULDC.64 UR4, c[0x0][0x198] ;  /* 0x0000660000047ab9 */ /* 0x000fe40000000a00 */
[----:B------:R-:W-:Y:S02]  /*00b0*/  UIADD3 UR6, UP0, UR4, 0xf0, URZ ;  /* 0x000000f004067890 */ /* 0x000fe4000ff1e03f */
[----:B------:R-:W-:Y:S02]  /*00c0*/  UIADD3 UR4, UP1, UR4, 0x1f0, URZ ;  /* 0x000001f004047890 */ /* 0x000fe4000ff3e03f */
[----:B------:R-:W-:Y:S02]  /*00d0*/  UIADD3.X UR7, URZ, UR5, URZ, UP0, !UPT ;  /* 0x000000053f077290 */ /* 0x000fe400087fe43f */
[----:B------:R-:W-:-:S07]  /*00e0*/  UIADD3.X UR5, URZ, UR5, URZ, UP1, !UPT ;  /* 0x000000053f057290 */ /* 0x000fce0008ffe43f */
[----:B------:R0:W-:Y:S02]  /*00f0*/  UTMACCTL.PF [UR6] ;  /* 0x00000000060079b9 */ /* 0x0001e40008040000 */
[----:B------:R0:W-:Y:S02]  /*0100*/  UTMACCTL.PF [UR4] ;  /* 0x00000000040079b9 */ /* 0x0001e40008040000 */
[----:B0-----:R-:W-:Y:S01]  /*0110*/  NOP ;  /* 0x0000000000007918 */ /* 0x001fe20000000000 */
.L_x_1:
[----:B------:R-:W-:Y:S05]  /*0120*/  BSYNC B0 ;  /* 0x0000000000007941 */ /* 0x000fea0003800000 */
.L_x_0:
[----:B------:R-:W0:Y:S01]  /*0130*/  SHFL.IDX PT, R0, R0, RZ, 0x1f ;  /* 0x00001fff00007589 */ /* 0x000e2200000e0000 */
[----:B------:R-:W-:-:S04]  /*0140*/  SHF.R.S32.HI R3, RZ, 0x1f, R2 ;  /* 0x0000001fff037819 */ /* 0x000fc80000011402 */
[----:B------:R-:W-:Y:S02]  /*0150*/  LEA.HI R3, R3, R2, RZ, 0x2 ;  /* 0x0000000203037211 */ /* 0x000fe400078f10ff */
[----:B0-----:R-:W-:-:S13]  /*0160*/  ISETP.NE.AND P0, PT, R0, RZ, PT ;  /* 0x000000ff0000720c */ /* 0x001fda0003f05270 */
[----:B------:R-:W-:Y:S05]  /*0170*/  @P0 BRA `(.L_x_2) ;  /* 0x0000000000b40947 */ /* 0x000fea0003800000 */
[----:B------:R-:W-:Y:S01]  /*0180*/  ELECT P0, URZ, PT ;  /* 0x00000000003f782f */ /* 0x000fe20003800000 */
[----:B------:R-:W-:-:S12]  /*0190*/  BSSY B0, `(.L_x_2) ;  /* 0x000002b000007945 */ /* 0x000fd80003800000 */
[----:B------:R-:W-:Y:S05]  /*01a0*/  @!P0 BRA `(.L_x_3) ;  /* 0x0000000000a48947 */ /* 0x000fea0003800000 */
[----:B------:R-:W0:Y:S01]  /*01b0*/  S2UR UR8, SR_CgaCtaId ;  /* 0x00000000000879c3 */ /* 0x000e220000008800 */
[----:B------:R-:W-:Y:S01]  /*01c0*/  UMOV UR4, 0x400 ;  /* 0x0000040000047882 */ /* 0x000fe20000000000 */
[----:B------:R-:W-:Y:S01]  /*01d0*/  UMOV UR5, 0x1 ;  /* 0x0000000100057882 */ /* 0x000fe20000000000 */
[----:B------:R-:W-:Y:S02]  /*01e0*/  UMOV UR6, 0x80 ;  /* 0x0000008000067882 */ /* 0x000fe40000000000 */
[----:B------:R-:W-:-:S04]  /*01f0*/  UIADD3 UR6, -UR6, 0x100000, URZ ;  /* 0x0010000006067890 */ /* 0x000fc8000fffe13f */
[----:B------:R-:W-:Y:S02]  /*0200*/  USHF.L.U32 UR7, UR6, 0xb, URZ ;  /* 0x0000000b06077899 */ /* 0x000fe4000800063f */
[----:B------:R-:W-:Y:S02]  /*0210*/  USHF.L.U32 UR6, UR6, 0x1, URZ ;  /* 0x0000000106067899 */ /* 0x000fe4000800063f */
[----:B0-----:R-:W-:Y:S02]  /*0220*/  ULEA UR8, UR8, UR4, 0x18 ;  /* 0x0000000408087291 */ /* 0x001fe4000f8ec03f */
[----:B------:R-:W-:-:S04]  /*0230*/  UIADD3 UR4, -UR5, 0x100000, URZ ;  /* 0x0010000005047890 */ /* 0x000fc8000fffe13f */
[----:B------:R-:W-:Y:S02]  /*0240*/  USHF.L.U32 UR5, UR4, 0xb, URZ ;  /* 0x0000000b04057899 */ /* 0x000fe4000800063f */
[----:B------:R-:W-:Y:S01]  /*0250*/  USHF.L.U32 UR4, UR4, 0x1, URZ ;  /* 0x0000000104047899 */ /* 0x000fe2000800063f */
[----:B------:R-:W0:Y:S11]  /*0260*/  FENCE.VIEW.ASYNC.S ;  /* 0x00000000000073c6 */ /* 0x000e360000000000 */
[----:B0-----:R0:W1:Y:S01]  /*0270*/  SYNCS.EXCH.64 URZ, [UR8+0x38000], UR4 ;  /* 0x03800004083f75b2 */ /* 0x0010620008000100 */
[----:B------:R0:W2:Y:S01]  /*0280*/  SYNCS.EXCH.64 URZ, [UR8+0x38070], UR6 ;  /* 0x03807006083f75b2 */ /* 0x0000a20008000100 */
[----:B------:R0:W3:Y:S01]  /*0290*/  SYNCS.EXCH.64 URZ, [UR8+0x38008], UR4 ;  /* 0x03800804083f75b2 */ /* 0x0000e20008000100 */
[----:B------:R0:W4:Y:S01]  /*02a0*/  SYNCS.EXCH.64 URZ, [UR8+0x38078], UR6 ;  /* 0x03807806083f75b2 */ /* 0x0001220008000100 */
[----:B------:R0:W0:Y:S01]  /*02b0*/  SYNCS.EXCH.64 URZ, [UR8+0x38010], UR4 ;  /* 0x03801004083f75b2 */ /* 0x0000220008000100 */
        /* <DEDUP_REMOVED lines=23> */
[----:B-1234-:R-:W-:Y:S01]  /*0430*/  NOP ;  /* 0x0000000000007918 */ /* 0x01efe20000000000 */
.L_x_3:
[----:B0-----:R-:W-:Y:S05]  /*0440*/  BSYNC B0 ;  /* 0x0000000000007941 */ /* 0x001fea0003800000 */
.L_x_2:
[----:B------:R-:W-:Y:S01]  /*0450*/  ULDC.64 UR4, c[0x0][0x618] ;  /* 0x0001860000047ab9 */ /* 0x000fe20000000a00 */
[----:B------:R-:W-:Y:S01]  /*0460*/  LOP3.LUT R3, R3, 0xfffffffc, RZ, 0xc0, !PT ;  /* 0xfffffffc03037812 */ /* 0x000fe200078ec0ff */
[----:B------:R-:W-:Y:S01]  /*0470*/  NOP ;  /* 0x0000000000007918 */ /* 0x000fe20000000000 */
[----:B------:R-:W-:Y:S01]  /*0480*/  ISETP.NE.U32.AND P0, PT, RZ, UR4, PT ;  /* 0x00000004ff007c0c */ /* 0x000fe2000bf05070 */
[----:B------:R-:W-:Y:S01]  /*0490*/  NOP ;  /* 0x0000000000007918 */ /* 0x000fe20000000000 */
[----:B------:R-:W-:Y:S01]  /*04a0*/  BAR.SYNC.DEFER_BLOCKING 0x0 ;  /* 0x0000000000007b1d */ /* 0x000fe20000010000 */
[----:B------:R-:W-:Y:S01]  /*04b0*/  IMAD.IADD R6, R2, 0x1, -R3 ;  /* 0x0000000102067824 */ /* 0x000fe200078e0a03 */
[----:B------:R-:W-:Y:S02]  /*04c0*/  ISETP.NE.AND.EX P0, PT, RZ, UR5, PT, P0 ;  /* 0x00000005ff007c0c */ /* 0x000fe4000bf05300 */
[C---:B------:R-:W-:Y:S02]  /*04d0*/  ISETP.NE.AND P2, PT, R7.reuse, 0x1, PT ;  /* 0x000000010700780c */ /* 0x040fe40003f45270 */
[----:B------:R-:W-:Y:S01]  /*04e0*/  LOP3.LUT P1, RZ, R7, R6, RZ, 0xfc, !PT ;  /* 0x0000000607ff7212 */ /* 0x000fe2000782fcff */
[----:B------:R-:W-:-:S03]  /*04f0*/  ULDC.64 UR12, c[0x0][0x208] ;  /* 0x00008200000c7ab9 */ /* 0x000fc60000000a00 */
[----:B------:R-:W-:-:S04]  /*0500*/  SEL R3, RZ, 0x1, P1 ;  /* 0x00000001ff037807 */ /* 0x000fc80000800000 */
[----:B------:R-:W-:Y:S01]  /*0510*/  SEL R3, R3, 0x2, P2 ;  /* 0x0000000203037807 */ /* 0x000fe20001000000 */
[----:B------:R-:W-:Y:S06]  /*0520*/  @!P0 BRA `(.L_x_4) ;  /* 0x00000000001c8947 */ /* 0x000fec0003800000 */
[----:B------:R-:W0:Y:S02]  /*0530*/  LDC.64 R4, c[0x0][0x618] ;  /* 0x00018600ff047b82 */ /* 0x000e240000000a00 */
[----:B0-----:R-:W2:Y:S02]  /*0540*/  LDG.E.64 R4, desc[UR12][R4.64] ;  /* 0x0000000c04047981 */ /* 0x001ea4000c1e1b00 */
[----:B--2---:R-:W-:-:S04]  /*0550*/  ISETP.NE.U32.AND P0, PT, R4, RZ, PT ;  /* 0x000000ff0400720c */ /* 0x004fc80003f05070 */
[----:B------:R-:W-:-:S13]  /*0560*/  ISETP.NE.AND.EX P0, PT, R5, RZ, PT, P0 ;  /* 0x000000ff0500720c */ /* 0x000fda0003f05300 */
[----:B------:R-:W-:Y:S05]  /*0570*/  @!P0 BRA `(.L_x_4) ;  /* 0x0000000000088947 */ /* 0x000fea0003800000 */
[----:B------:R2:W5:Y:S01]  /*0580*/  LD.E R0, desc[UR12][R4.64] ;  /* 0x0000000c04007980 */ /* 0x000562000c101900 */
[----:B------:R-:W-:Y:S05]  /*0590*/  BRA `(.L_x_5) ;  /* 0x0000000000207947 */ /* 0x000fea0003800000 */
.L_x_4:
[----:B------:R-:W-:Y:S02]  /*05a0*/  ULDC.64 UR4, c[0x0][0x608] ;  /* 0x0001820000047ab9 */ /* 0x000fe40000000a00 */
[----:B------:R-:W-:-:S04]  /*05b0*/  ISETP.NE.U32.AND P0, PT, RZ, UR4, PT ;  /* 0x00000004ff007c0c */ /* 0x000fc8000bf05070 */
[----:B------:R-:W-:-:S13]  /*05c0*/  ISETP.NE.AND.EX P0, PT, RZ, UR5, PT, P0 ;  /* 0x00000005ff007c0c */ /* 0x000fda000bf05300 */
[----:B------:R-:W-:Y:S05]  /*05d0*/  @!P0 BRA `(.L_x_6) ;  /* 0x00000000000c8947 */ /* 0x000fea0003800000 */
[----:B------:R-:W0:Y:S02]  /*05e0*/  LDC.64 R4, c[0x0][0x608] ;  /* 0x00018200ff047b82 */ /* 0x000e240000000a00 */
[----:B0-----:R0:W5:Y:S01]  /*05f0*/  LDG.E R0, desc[UR12][R4.64] ;  /* 0x0000000c04007981 */ /* 0x001162000c1e1900 */
[----:B------:R-:W-:Y:S05]  /*0600*/  BRA `(.L_x_5) ;  /* 0x0000000000047947 */ /* 0x000fea0003800000 */
.L_x_6:
[----:B------:R-:W1:Y:S02]  /*0610*/  LDC R0, c[0x0][0x600] ;  /* 0x00018000ff007b82 */ /* 0x000e640000000800 */
.L_x_5:
[----:B------:R-:W-:Y:S02]  /*0620*/  ULDC.64 UR4, c[0x0][0x620] ;  /* 0x0001880000047ab9 */ /* 0x000fe40000000a00 */
[----:B------:R-:W-:-:S04]  /*0630*/  ISETP.NE.U32.AND P0, PT, RZ, UR4, PT ;  /* 0x00000004ff007c0c */ /* 0x000fc8000bf05070 */
[----:B------:R-:W-:-:S13]  /*0640*/  ISETP.NE.AND.EX P0, PT, RZ, UR5, PT, P0 ;  /* 0x00000005ff007c0c */ /* 0x000fda000bf05300 */
[----:B------:R-:W-:Y:S05]  /*0650*/  @!P0 BRA `(.L_x_7) ;  /* 0x00000000001c8947 */ /* 0x000fea0003800000 */
[----:B0-2---:R-:W0:Y:S02]  /*0660*/  LDC.64 R4, c[0x0][0x620] ;  /* 0x00018800ff047b82 */ /* 0x005e240000000a00 */
[----:B0-----:R-:W2:Y:S02]  /*0670*/  LDG.E.64 R4, desc[UR12][R4.64] ;  /* 0x0000000c04047981 */ /* 0x001ea4000c1e1b00 */
[----:B--2---:R-:W-:-:S04]  /*0680*/  ISETP.NE.U32.AND P0, PT, R4, RZ, PT ;  /* 0x000000ff0400720c */ /* 0x004fc80003f05070 */
[----:B------:R-:W-:-:S13]  /*0690*/  ISETP.NE.AND.EX P0, PT, R5, RZ, PT, P0 ;  /* 0x000000ff0500720c */ /* 0x000fda0003f05300 */
[----:B------:R-:W-:Y:S05]  /*06a0*/  @!P0 BRA `(.L_x_7) ;  /* 0x0000000000088947 */ /* 0x000fea0003800000 */
[----:B------:R0:W5:Y:S01]  /*06b0*/  LD.E R2, desc[UR12][R4.64] ;  /* 0x0000000c04027980 */ /* 0x000162000c101900 */
[----:B------:R-:W-:Y:S05]  /*06c0*/  BRA `(.L_x_8) ;  /* 0x0000000000207947 */ /* 0x000fea0003800000 */
.L_x_7:
[----:B------:R-:W-:Y:S02]  /*06d0*/  ULDC.64 UR4, c[0x0][0x610] ;  /* 0x0001840000047ab9 */ /* 0x000fe40000000a00 */
[----:B------:R-:W-:-:S04]  /*06e0*/  ISETP.NE.U32.AND P0, PT, RZ, UR4, PT ;  /* 0x00000004ff007c0c */ /* 0x000fc8000bf05070 */
[----:B------:R-:W-:-:S13]  /*06f0*/  ISETP.NE.AND.EX P0, PT, RZ, UR5, PT, P0 ;  /* 0x00000005ff007c0c */ /* 0x000fda000bf05300 */
[----:B------:R-:W-:Y:S05]  /*0700*/  @!P0 BRA `(.L_x_9) ;  /* 0x00000000000c8947 */ /* 0x000fea0003800000 */
[----:B0-2---:R-:W0:Y:S02]  /*0710*/  LDC.64 R4, c[0x0][0x610] ;  /* 0x00018400ff047b82 */ /* 0x005e240000000a00 */
[----:B0-----:R4:W5:Y:S01]  /*0720*/  LDG.E R2, desc[UR12][R4.64] ;  /* 0x0000000c04027981 */ /* 0x001962000c1e1900 */
[----:B------:R-:W-:Y:S05]  /*0730*/  BRA `(.L_x_8) ;  /* 0x0000000000047947 */ /* 0x000fea0003800000 */
.L_x_9:
[----:B------:R-:W3:Y:S02]  /*0740*/  LDC R2, c[0x0][0x604] ;  /* 0x00018100ff027b82 */ /* 0x000ee40000000800 */
.L_x_8:
[----:B0-2-4-:R-:W0:Y:S01]  /*0750*/  LDC R4, c[0x0][0x4d8] ;  /* 0x00013600ff047b82 */ /* 0x015e220000000800 */
[----:B------:R-:W2:Y:S07]  /*0760*/  S2R R13, SR_CTAID.Y ;  /* 0x00000000000d7919 */ /* 0x000eae0000002600 */
[----:B------:R-:W4:Y:S08]  /*0770*/  LDC R23, c[0x0][0x4dc] ;  /* 0x00013700ff177b82 */ /* 0x000f300000000800 */
[----:B------:R-:W1:Y:S01]  /*0780*/  LDC R160, c[0x0][0x4e0] ;  /* 0x00013800ffa07b82 */ /* 0x000e620000000800 */
[----:B0-----:R-:W-:-:S07]  /*0790*/  VIADD R4, R4, 0x7f ;  /* 0x0000007f04047836 */ /* 0x001fce0000000000 */
[----:B------:R-:W0:Y:S01]  /*07a0*/  LDC R18, c[0x0][0x294] ;  /* 0x0000a500ff127b82 */ /* 0x000e220000000800 */
[----:B------:R-:W-:Y:S02]  /*07b0*/  SHF.R.S32.HI R5, RZ, 0x1f, R4 ;  /* 0x0000001fff057819 */ /* 0x000fe40000011404 */
[----:B----4-:R-:W-:Y:S02]  /*07c0*/  IABS R16, R23 ;  /* 0x0000001700107213 */ /* 0x010fe40000000000 */
[----:B------:R-:W-:Y:S02]  /*07d0*/  LEA.HI R5, R5, R4, RZ, 0x7 ;  /* 0x0000000405057211 */ /* 0x000fe400078f38ff */
[----:B------:R-:W4:Y:S02]  /*07e0*/  I2F.RP R10, R16 ;  /* 0x00000010000a7306 */ /* 0x000f240000209400 */
[----:B------:R-:W-:-:S04]  /*07f0*/  SHF.R.S32.HI R8, RZ, 0x7, R5 ;  /* 0x00000007ff087819 */ /* 0x000fc80000011405 */
[-C--:B------:R-:W-:Y:S02]  /*0800*/  IABS R14, R8.reuse ;  /* 0x00000008000e7213 */ /* 0x080fe40000000000 */
[----:B------:R-:W-:Y:S02]  /*0810*/  IABS R15, R8 ;  /* 0x00000008000f7213 */ /* 0x000fe40000000000 */
[----:B------:R-:W2:Y:S08]  /*0820*/  I2F.RP R9, R14 ;  /* 0x0000000e00097306 */ /* 0x000eb00000209400 */
[----:B----4-:R-:W-:Y:S08]  /*0830*/  MUFU.RCP R10, R10 ;  /* 0x0000000a000a7308 */ /* 0x010ff00000001000 */
[----:B--2---:R-:W2:Y:S02]  /*0840*/  MUFU.RCP R9, R9 ;  /* 0x0000000900097308 */ /* 0x004ea40000001000 */
[----:B--2---:R-:W-:Y:S01]  /*0850*/  VIADD R4, R9, 0xffffffe ;  /* 0x0ffffffe09047836 */ /* 0x004fe20000000000 */
[----:B------:R-:W-:-:S05]  /*0860*/  IABS R9, R13 ;  /* 0x0000000d00097213 */ /* 0x000fca0000000000 */
[----:B------:R2:W4:Y:S02]  /*0870*/  F2I.FTZ.U32.TRUNC.NTZ R5, R4 ;  /* 0x0000000400057305 */ /* 0x000524000021f000 */
[----:B--2---:R-:W-:Y:S02]  /*0880*/  IMAD.MOV.U32 R4, RZ, RZ, RZ ;  /* 0x000000ffff047224 */ /* 0x004fe400078e00ff */
[----:B----4-:R-:W-:-:S04]  /*0890*/  IMAD.MOV R11, RZ, RZ, -R5 ;  /* 0x000000ffff0b7224 */ /* 0x010fc800078e0a05 */
[----:B------:R-:W-:-:S04]  /*08a0*/  IMAD R11, R11, R14, RZ ;  /* 0x0000000e0b0b7224 */ /* 0x000fc800078e02ff */
[----:B------:R-:W-:-:S04]  /*08b0*/  IMAD.HI.U32 R5, R5, R11, R4 ;  /* 0x0000000b05057227 */ /* 0x000fc800078e0004 */
[----:B------:R-:W-:Y:S01]  /*08c0*/  IMAD.MOV R11, RZ, RZ, -R15 ;  /* 0x000000ffff0b7224 */ /* 0x000fe200078e0a0f */
[----:B-1----:R-:W-:Y:S01]  /*08d0*/  IABS R15, R160 ;  /* 0x000000a0000f7213 */ /* 0x002fe20000000000 */
[----:B------:R-:W-:-:S04]  /*08e0*/  IMAD.HI.U32 R4, R5, R9, RZ ;  /* 0x0000000905047227 */ /* 0x000fc800078e00ff */
[----:B------:R-:W-:Y:S01]  /*08f0*/  IMAD R5, R4, R11, R9 ;  /* 0x0000000b04057224 */ /* 0x000fe200078e0209 */
[----:B------:R-:W-:Y:S01]  /*0900*/  LOP3.LUT R9, R13, R8, RZ, 0x3c, !PT ;  /* 0x000000080d097212 */ /* 0x000fe200078e3cff */
[----:B------:R-:W-:-:S03]  /*0910*/  VIADD R11, R10, 0xffffffe ;  /* 0x0ffffffe0a0b7836 */ /* 0x000fc60000000000 */
[----:B------:R-:W-:Y:S02]  /*0920*/  ISETP.GT.U32.AND P1, PT, R14, R5, PT ;  /* 0x000000050e00720c */ /* 0x000fe40003f24070 */
[----:B------:R-:W-:-:S11]  /*0930*/  ISETP.GE.AND P2, PT, R9, RZ, PT ;  /* 0x000000ff0900720c */ /* 0x000fd60003f46270 */
[----:B------:R-:W-:Y:S02]  /*0940*/  @!P1 IMAD.IADD R5, R5, 0x1, -R14 ;  /* 0x0000000105059824 */ /* 0x000fe400078e0a0e */
[----:B------:R-:W-:Y:S01]  /*0950*/  @!P1 VIADD R4, R4, 0x1 ;  /* 0x0000000104049836 */ /* 0x000fe20000000000 */
[----:B------:R-:W-:Y:S02]  /*0960*/  ISETP.NE.AND P1, PT, R8, RZ, PT ;  /* 0x000000ff0800720c */ /* 0x000fe40003f25270 */
[----:B------:R-:W-:Y:S02]  /*0970*/  ISETP.GE.U32.AND P0, PT, R5, R14, PT ;  /* 0x0000000e0500720c */ /* 0x000fe40003f06070 */
[----:B------:R-:W1:Y:S11]  /*0980*/  F2I.FTZ.U32.TRUNC.NTZ R5, R11 ;  /* 0x0000000b00057305 */ /* 0x000e76000021f000 */
[----:B------:R-:W-:-:S04]  /*0990*/  @P0 VIADD R4, R4, 0x1 ;  /* 0x0000000104040836 */ /* 0x000fc80000000000 */
[----:B------:R-:W-:Y:S02]  /*09a0*/  IMAD.MOV.U32 R14, RZ, RZ, R4 ;  /* 0x000000ffff0e7224 */ /* 0x000fe400078e0004 */
[----:B-1----:R-:W-:Y:S02]  /*09b0*/  IMAD.MOV R9, RZ, RZ, -R5 ;  /* 0x000000ffff097224 */ /* 0x002fe400078e0a05 */
[----:B------:R-:W-:Y:S01]  /*09c0*/  @!P2 IMAD.MOV R14, RZ, RZ, -R14 ;  /* 0x000000ffff0ea224 */ /* 0x000fe200078e0a0e */
[----:B------:R-:W-:Y:S01]  /*09d0*/  @!P1 LOP3.LUT R14, RZ, R8, RZ, 0x33, !PT ;  /* 0x00000008ff0e9212 */ /* 0x000fe200078e33ff */
[----:B------:R-:W-:Y:S02]  /*09e0*/  IMAD R9, R9, R16, RZ ;  /* 0x0000001009097224 */ /* 0x000fe400078e02ff */
[----:B------:R-:W-:Y:S01]  /*09f0*/  IMAD.MOV.U32 R4, RZ, RZ, RZ ;  /* 0x000000ffff047224 */ /* 0x000fe200078e00ff */
[----:B------:R-:W-:-:S03]  /*0a00*/  IABS R10, R14 ;  /* 0x0000000e000a7213 */ /* 0x000fc60000000000 */
[----:B------:R-:W-:-:S04]  /*0a10*/  IMAD.HI.U32 R4, R5, R9, R4 ;  /* 0x0000000905047227 */ /* 0x000fc800078e0004 */
[----:B------:R-:W-:Y:S02]  /*0a20*/  IMAD.MOV.U32 R5, RZ, RZ, R10 ;  /* 0x000000ffff057224 */ /* 0x000fe400078e000a */
[----:B------:R-:W1:Y:S02]  /*0a30*/  I2F.RP R10, R15 ;  /* 0x0000000f000a7306 */ /* 0x000e640000209400 */
[----:B------:R-:W-:-:S04]  /*0a40*/  IMAD.HI.U32 R4, R4, R5, RZ ;  /* 0x0000000504047227 */ /* 0x000fc800078e00ff */
[----:B------:R-:W-:-:S04]  /*0a50*/  IMAD.MOV R9, RZ, RZ, -R4 ;  /* 0x000000ffff097224 */ /* 0x000fc800078e0a04 */
[----:B------:R-:W-:Y:S01]  /*0a60*/  IMAD R5, R16, R9, R5 ;  /* 0x0000000910057224 */ /* 0x000fe200078e0205 */
[----:B------:R-:W-:-:S04]  /*0a70*/  LOP3.LUT R9, R14, R23, RZ, 0x3c, !PT ;  /* 0x000000170e097212 */ /* 0x000fc800078e3cff */
[----:B------:R-:W-:Y:S01]  /*0a80*/  ISETP.GT.U32.AND P1, PT, R16, R5, PT ;  /* 0x000000051000720c */ /* 0x000fe20003f24070 */
[----:B-1----:R-:W1:Y:S01]  /*0a90*/  MUFU.RCP R10, R10 ;  /* 0x0000000a000a7308 */ /* 0x002e620000001000 */
[----:B------:R-:W-:-:S11]  /*0aa0*/  ISETP.GE.AND P2, PT, R9, RZ, PT ;  /* 0x000000ff0900720c */ /* 0x000fd60003f46270 */
[----:B------:R-:W-:Y:S02]  /*0ab0*/  @!P1 IMAD.IADD R5, R5, 0x1, -R16 ;  /* 0x0000000105059824 */ /* 0x000fe400078e0a10 */
[----:B------:R-:W-:Y:S01]  /*0ac0*/  @!P1 VIADD R4, R4, 0x1 ;  /* 0x0000000104049836 */ /* 0x000fe20000000000 */
[----:B------:R-:W-:Y:S02]  /*0ad0*/  ISETP.NE.AND P1, PT, R23, RZ, PT ;  /* 0x000000ff1700720c */ /* 0x000fe40003f25270 */
[----:B------:R-:W-:Y:S01]  /*0ae0*/  ISETP.GE.U32.AND P0, PT, R5, R16, PT ;  /* 0x000000100500720c */ /* 0x000fe20003f06070 */
[----:B-1----:R-:W-:-:S04]  /*0af0*/  VIADD R11, R10, 0xffffffe ;  /* 0x0ffffffe0a0b7836 */ /* 0x002fc80000000000 */
[----:B------:R-:W1:Y:S08]  /*0b00*/  F2I.FTZ.U32.TRUNC.NTZ R5, R11 ;  /* 0x0000000b00057305 */ /* 0x000e70000021f000 */
        /* <DEDUP_REMOVED lines=10> */
[----:B------:R-:W-:Y:S02]  /*0bb0*/  IMAD.MOV R9, RZ, RZ, -R14 ;  /* 0x000000ffff097224 */ /* 0x000fe400078e0a0e */
[----:B------:R-:W-:-:S04]  /*0bc0*/  IMAD.HI.U32 R16, R4, R5, RZ ;  /* 0x0000000504107227 */ /* 0x000fc800078e00ff */
[----:B------:R-:W-:Y:S02]  /*0bd0*/  IMAD.MOV R4, RZ, RZ, -R16 ;  /* 0x000000ffff047224 */ /* 0x000fe400078e0a10 */
[----:B------:R-:W-:Y:S02]  /*0be0*/  IMAD.MOV R10, RZ, RZ, -R17 ;  /* 0x000000ffff0a7224 */ /* 0x000fe400078e0a11 */
[----:B------:R-:W-:Y:S02]  /*0bf0*/  IMAD R4, R15, R4, R5 ;  /* 0x000000040f047224 */ /* 0x000fe400078e0205 */
[----:B------:R-:W-:Y:S02]  /*0c00*/  IMAD R155, R8, R9, R13 ;  /* 0x00000009089b7224 */ /* 0x000fe400078e020d */
[----:B------:R-:W-:Y:S01]  /*0c10*/  IMAD R23, R23, R10, R14 ;  /* 0x0000000a17177224 */ /* 0x000fe200078e020e */
[----:B------:R-:W-:-:S13]  /*0c20*/  ISETP.GT.U32.AND P1, PT, R15, R4, PT ;  /* 0x000000040f00720c */ /* 0x000fda0003f24070 */
[----:B------:R-:W-:Y:S02]  /*0c30*/  @!P1 IMAD.IADD R4, R4, 0x1, -R15 ;  /* 0x0000000104049824 */ /* 0x000fe400078e0a0f */
[----:B------:R-:W-:Y:S01]  /*0c40*/  @!P1 VIADD R16, R16, 0x1 ;  /* 0x0000000110109836 */ /* 0x000fe20000000000 */
[----:B------:R-:W-:Y:S02]  /*0c50*/  ISETP.NE.AND P1, PT, R160, RZ, PT ;  /* 0x000000ffa000720c */ /* 0x000fe40003f25270 */
[----:B------:R-:W-:Y:S02]  /*0c60*/  ISETP.GE.U32.AND P0, PT, R4, R15, PT ;  /* 0x0000000f0400720c */ /* 0x000fe40003f06070 */
[----:B------:R-:W-:-:S04]  /*0c70*/  LOP3.LUT R4, R17, R160, RZ, 0x3c, !PT ;  /* 0x000000a011047212 */ /* 0x000fc800078e3cff */
[----:B------:R-:W-:Y:S01]  /*0c80*/  ISETP.GE.AND P2, PT, R4, RZ, PT ;  /* 0x000000ff0400720c */ /* 0x000fe20003f46270 */
[----:B0-----:R-:W-:-:S05]  /*0c90*/  VIADD R4, R18, 0x1f ;  /* 0x0000001f12047836 */ /* 0x001fca0000000000 */
[----:B------:R-:W-:Y:S01]  /*0ca0*/  SHF.R.S32.HI R5, RZ, 0x1f, R4 ;  /* 0x0000001fff057819 */ /* 0x000fe20000011404 */
[----:B------:R-:W-:Y:S01]  /*0cb0*/  @P0 VIADD R16, R16, 0x1 ;  /* 0x0000000110100836 */ /* 0x000fe20000000000 */
[----:B------:R-:W-:Y:S02]  /*0cc0*/  ISETP.NE.AND P0, PT, R7, RZ, PT ;  /* 0x000000ff0700720c */ /* 0x000fe40003f05270 */
[----:B------:R-:W-:-:S03]  /*0cd0*/  LEA.HI R5, R5, R4, RZ, 0x5 ;  /* 0x0000000405057211 */ /* 0x000fc600078f28ff */
[----:B------:R-:W-:Y:S01]  /*0ce0*/  @!P2 IMAD.MOV R16, RZ, RZ, -R16 ;  /* 0x000000ffff10a224 */ /* 0x000fe200078e0a10 */
[----:B------:R-:W-:Y:S02]  /*0cf0*/  @!P1 LOP3.LUT R16, RZ, R160, RZ, 0x33, !PT ;  /* 0x000000a0ff109212 */ /* 0x000fe400078e33ff */
[----:B------:R-:W-:-:S03]  /*0d00*/  SHF.R.S32.HI R9, RZ, 0x5, R5 ;  /* 0x00000005ff097819 */ /* 0x000fc60000011405 */
[----:B------:R-:W-:-:S04]  /*0d10*/  IMAD.MOV R11, RZ, RZ, -R16 ;  /* 0x000000ffff0b7224 */ /* 0x000fc800078e0a10 */
[----:B------:R-:W-:Y:S01]  /*0d20*/  IMAD R160, R160, R11, R17 ;  /* 0x0000000ba0a07224 */ /* 0x000fe200078e0211 */
[----:B------:R-:W-:Y:S06]  /*0d30*/  @!P0 BRA `(.L_x_10) ;  /* 0x000000a000708947 */ /* 0x000fec0003800000 */
[----:B------:R-:W-:-:S13]  /*0d40*/  ISETP.NE.AND P0, PT, R7, 0x1, PT ;  /* 0x000000010700780c */ /* 0x000fda0003f05270 */
[----:B------:R-:W-:Y:S05]  /*0d50*/  @P0 EXIT ;  /* 0x000000000000094d */ /* 0x000fea0003800000 */
[----:B------:R-:W-:Y:S01]  /*0d60*/  ISETP.GE.AND P0, PT, R18, 0x1, PT ;  /* 0x000000011200780c */ /* 0x000fe20003f06270 */
[----:B------:R-:W-:Y:S01]  /*0d70*/  UMOV UR4, URZ ;  /* 0x0000003f00047c82 */ /* 0x000fe20008000000 */
[----:B------:R-:W-:Y:S02]  /*0d80*/  CS2R R86, SRZ ;  /* 0x0000000000567805 */ /* 0x000fe4000001ff00 */
[----:B------:R-:W-:Y:S02]  /*0d90*/  CS2R R88, SRZ ;  /* 0x0000000000587805 */ /* 0x000fe4000001ff00 */
[----:B------:R-:W-:Y:S02]  /*0da0*/  CS2R R90, SRZ ;  /* 0x00000000005a7805 */ /* 0x000fe4000001ff00 */
[----:B------:R-:W-:Y:S02]  /*0db0*/  CS2R R92, SRZ ;  /* 0x00000000005c7805 */ /* 0x000fe4000001ff00 */
[----:B------:R-:W-:-:S02]  /*0dc0*/  CS2R R94, SRZ ;  /* 0x00000000005e7805 */ /* 0x000fc4000001ff00 */
[----:B------:R-:W-:Y:S02]  /*0dd0*/  CS2R R96, SRZ ;  /* 0x0000000000607805 */ /* 0x000fe4000001ff00 */
        /* <DEDUP_REMOVED lines=57> */
[----:B------:R-:W-:Y:S01]  /*1170*/  CS2R R84, SRZ ;  /* 0x0000000000547805 */ /* 0x000fe2000001ff00 */
[----:B------:R-:W-:Y:S06]  /*1180*/  @!P0 BRA `(.L_x_11) ;  /* 0x0000000000948947 */ /* 0x000fec0003800000 */
[----:B------:R-:W-:-:S04]  /*1190*/  LOP3.LUT R4, R3, 0x1, RZ, 0xfc, !PT ;  /* 0x0000000103047812 */ /* 0x000fc800078efcff */
[----:B------:R-:W-:-:S13]  /*11a0*/  ISETP.NE.AND P0, PT, R4, 0x3, PT ;  /* 0x000000030400780c */ /* 0x000fda0003f05270 */
[----:B------:R-:W-:Y:S05]  /*11b0*/  @!P0 BRA `(.L_x_12) ;  /* 0x0000000000048947 */ /* 0x000fea0003800000 */
[----:B------:R-:W-:Y:S01]  /*11c0*/  BPT.TRAP 0x1 ;  /* 0x000000040000795c */ /* 0x000fe20000300000 */
.L_x_12:
[----:B------:R-:W0:Y:S01]  /*11d0*/  S2UR UR5, SR_CgaCtaId ;  /* 0x00000000000579c3 */ /* 0x000e220000008800 */
[----:B------:R-:W-:Y:S01]  /*11e0*/  SHF.L.U32 R4, RZ, 0x1f, RZ ;  /* 0x0000001fff047819 */ /* 0x000fe200000006ff */
[----:B------:R-:W-:Y:S02]  /*11f0*/  UMOV UR4, 0x400 ;  /* 0x0000040000047882 */ /* 0x000fe40000000000 */
[----:B0-----:R-:W-:-:S12]  /*1200*/  ULEA UR6, UR5, UR4, 0x18 ;  /* 0x0000000405067291 */ /* 0x001fd8000f8ec03f */
.L_x_13:
[----:B0-----:R-:W-:-:S04]  /*1210*/  IMAD.U32 R5, RZ, RZ, UR6 ;  /* 0x00000006ff057e24 */ /* 0x001fc8000f8e00ff */
[----:B------:R0:W1:Y:S03]  /*1220*/  SYNCS.PHASECHK.TRANS64.TRYWAIT P0, [R5+URZ+0x38000], R4 ;  /* 0x03800004050075a7 */ /* 0x000066000800017f */
[----:B-1----:R-:W-:Y:S05]  /*1230*/  @!P0 NANOSLEEP.SYNCS 0x989680 ;  /* 0x009896800000895d */ /* 0x002fea0003900000 */
[----:B------:R-:W1:Y:S02]  /*1240*/  @!P0 SYNCS.PHASECHK.TRANS64 P0, [R5+URZ+0x38000], R4 ;  /* 0x03800004050085a7 */ /* 0x000e64000800007f */
[----:B-1----:R-:W-:Y:S05]  /*1250*/  @!P0 BRA `(.L_x_13) ;  /* 0xfffffffc00ec8947 */ /* 0x002fea000383ffff */
[----:B------:R-:W-:Y:S01]  /*1260*/  UIADD3 UR4, UR6, 0x1c000, URZ ;  /* 0x0001c00006047890 */ /* 0x000fe2000fffe03f */
[----:B------:R-:W-:Y:S01]  /*1270*/  WARPGROUP.ARRIVE ;  /* 0x00000000000079c5 */ /* 0x000fe20000000000 */
[----:B------:R-:W-:Y:S02]  /*1280*/  UMOV UR7, 0x40000040 ;  /* 0x4000004000077882 */ /* 0x000fe40000000000 */
[----:B------:R-:W-:Y:S02]  /*1290*/  USHF.R.U32.HI UR5, URZ, 0x4, UR4 ;  /* 0x000000043f057899 */ /* 0x000fe40008011604 */
[----:B------:R-:W-:Y:S02]  /*12a0*/  USHF.R.U32.HI UR4, URZ, 0x4, UR6 ;  /* 0x000000043f047899 */ /* 0x000fe40008011606 */
[----:B------:R-:W-:Y:S02]  /*12b0*/  ULOP3.LUT UR5, UR5, 0x3fff, URZ, 0xc0, !UPT ;  /* 0x00003fff05057892 */ /* 0x000fe4000f8ec03f */
[----:B------:R-:W-:-:S02]  /*12c0*/  ULOP3.LUT UR8, UR4, 0x3fff, URZ, 0xc0, !UPT ;  /* 0x00003fff04087892 */ /* 0x000fc4000f8ec03f */
[----:B------:R-:W-:-:S03]  /*12d0*/  ULOP3.LUT UR9, UR5, 0x1000000, URZ, 0xfc, !UPT ;  /* 0x0100000005097892 */ /* 0x000fc6000f8efc3f */
[----:B------:R-:W-:Y:S02]  /*12e0*/  UMOV UR5, 0x40000040 ;  /* 0x4000004000057882 */ /* 0x000fe40000000000 */
[----:B------:R-:W-:Y:S02]  /*12f0*/  UMOV UR4, UR8 ;  /* 0x0000000800047c82 */ /* 0x000fe40008000000 */
[----:B------:R-:W-:Y:S02]  /*1300*/  UMOV UR6, UR9 ;  /* 0x0000000900067c82 */ /* 0x000fe40008000000 */
[----:B------:R-:W-:Y:S01]  /*1310*/  HGMMA.64x128x16.F32 R88, gdesc[UR4].tnspA.tnspB, RZ, !UPT ;  /* 0x61e00000045879f0 */ /* 0x000fe2000c7008ff */
[----:B------:R-:W-:Y:S01]  /*1320*/  UIADD3 UR4, UR8, 0x100, URZ ;  /* 0x0000010008047890 */ /* 0x000fe2000fffe03f */
[----:B------:R-:W-:-:S10]  /*1330*/  UMOV UR5, 0x40000040 ;  /* 0x4000004000057882 */ /* 0x000fd40000000000 */
[----:B------:R-:W-:Y:S01]  /*1340*/  HGMMA.64x128x16.F32 R24, gdesc[UR4].tnspA.tnspB, RZ, !UPT ;  /* 0x61e00000041879f0 */ /* 0x000fe2000c7008ff */
[----:B------:R-:W-:Y:S02]  /*1350*/  UIADD3 UR4, UR8, 0x80, URZ ;  /* 0x0000008008047890 */ /* 0x000fe4000fffe03f */
[----:B------:R-:W-:Y:S01]  /*1360*/  UIADD3 UR6, UR9, 0x80, URZ ;  /* 0x0000008009067890 */ /* 0x000fe2000fffe03f */
[----:B------:R-:W-:Y:S01]  /*1370*/  UMOV UR5, 0x40000040 ;  /* 0x4000004000057882 */ /* 0x000fe20000000000 */
[----:B------:R-:W-:-:S07]  /*1380*/  UMOV UR7, 0x40000040 ;  /* 0x4000004000077882 */ /* 0x000fce0000000000 */
[----:B------:R-:W-:Y:S01]  /*1390*/  HGMMA.64x128x16.F32 R88, gdesc[UR4].tnspA.tnspB, R88 ;  /* 0x61e00000045879f0 */ /* 0x000fe20008700858 */
[----:B------:R-:W-:Y:S01]  /*13a0*/  UIADD3 UR4, UR8, 0x180, URZ ;  /* 0x0000018008047890 */ /* 0x000fe2000fffe03f */
[----:B------:R-:W-:-:S10]  /*13b0*/  UMOV UR5, 0x40000040 ;  /* 0x4000004000057882 */ /* 0x000fd40000000000 */
[----:B------:R-:W-:Y:S01]  /*13c0*/  HGMMA.64x128x16.F32 R24, gdesc[UR4].tnspA.tnspB, R24, gsb0 ;  /* 0x61e00000041879f0 */ /* 0x000fe20008000818 */
[----:B------:R-:W-:-:S05]  /*13d0*/  UMOV UR4, 0x1 ;  /* 0x0000000100047882 */ /* 0x000fca0000000000 */
.L_x_11:
[----:B0-----:R-:W-:-:S05]  /*13e0*/  VIMNMX R4, R9, 0x1, PT ;  /* 0x0000000109047848 */ /* 0x001fca0003fe0100 */
[----:B------:R-:W-:-:S05]  /*13f0*/  IMAD.IADD R6, R9, 0x1, -R4 ;  /* 0x0000000109067824 */ /* 0x000fca00078e0a04 */
[----:B------:R-:W-:-:S13]  /*1400*/  ISETP.GE.AND P0, PT, R6, 0x1, PT ;  /* 0x000000010600780c */ /* 0x000fda0003f06270 */
[----:B------:R-:W-:Y:S05]  /*1410*/  @!P0 BRA `(.L_x_14) ;  /* 0x0000000400048947 */ /* 0x000fea0003800000 */
[----:B------:R-:W0:Y:S01]  /*1420*/  S2UR UR6, SR_CgaCtaId ;  /* 0x00000000000679c3 */ /* 0x000e220000008800 */
[----:B------:R-:W-:Y:S01]  /*1430*/  UMOV UR5, 0x400 ;  /* 0x0000040000057882 */ /* 0x000fe20000000000 */
[----:B------:R-:W-:Y:S01]  /*1440*/  LOP3.LUT R9, R3, 0x1, RZ, 0xfc, !PT ;  /* 0x0000000103097812 */ /* 0x000fe200078efcff */
[----:B------:R-:W-:Y:S01]  /*1450*/  IMAD.MOV.U32 R7, RZ, RZ, RZ ;  /* 0x000000ffff077224 */ /* 0x000fe200078e00ff */
[----:B------:R-:W-:Y:S01]  /*1460*/  UISETP.NE.U32.AND UP0, UPT, UR4, URZ, UPT ;  /* 0x0000003f0400728c */ /* 0x000fe2000bf05070 */
[----:B------:R-:W-:Y:S01]  /*1470*/  IMAD.MOV.U32 R4, RZ, RZ, R6 ;  /* 0x000000ffff047224 */ /* 0x000fe200078e0006 */
[----:B0-----:R-:W-:-:S04]  /*1480*/  ULEA UR14, UR6, UR5, 0x18 ;  /* 0x00000005060e7291 */ /* 0x001fc8000f8ec03f */
[----:B------:R-:W-:-:S04]  /*1490*/  UIADD3 UR5, UR14, 0x1c000, URZ ;  /* 0x0001c0000e057890 */ /* 0x000fc8000fffe03f */
[----:B------:R-:W-:Y:S02]  /*14a0*/  USHF.R.U32.HI UR6, URZ, 0x4, UR5 ;  /* 0x000000043f067899 */ /* 0x000fe40008011605 */
[----:B------:R-:W-:Y:S02]  /*14b0*/  USHF.R.U32.HI UR5, URZ, 0x4, UR14 ;  /* 0x000000043f057899 */ /* 0x000fe4000801160e */
[----:B------:R-:W-:Y:S02]  /*14c0*/  ULOP3.LUT UR6, UR6, 0x3fff, URZ, 0xc0, !UPT ;  /* 0x00003fff06067892 */ /* 0x000fe4000f8ec03f */
[----:B------:R-:W-:Y:S02]  /*14d0*/  ULOP3.LUT UR15, UR5, 0x3fff, URZ, 0xc0, !UPT ;  /* 0x00003fff050f7892 */ /* 0x000fe4000f8ec03f */
[----:B------:R-:W-:Y:S01]  /*14e0*/  ULOP3.LUT UR16, UR6, 0x1000000, URZ, 0xfc, !UPT ;  /* 0x0100000006107892 */ /* 0x000fe2000f8efc3f */
[----:B------:R-:W-:-:S11]  /*14f0*/  UMOV UR5, URZ ;  /* 0x0000003f00057c82 */ /* 0x000fd60008000000 */
.L_x_19:
[----:B------:R-:W-:-:S13]  /*1500*/  ISETP.NE.AND P1, PT, R9, 0x3, PT ;  /* 0x000000030900780c */ /* 0x000fda0003f25270 */
[----:B0-----:R-:W-:Y:S05]  /*1510*/  @!P1 BRA `(.L_x_15) ;  /* 0x0000000000049947 */ /* 0x001fea0003800000 */
[----:B------:R-:W-:Y:S01]  /*1520*/  BPT.TRAP 0x1 ;  /* 0x000000040000795c */ /* 0x000fe20000300000 */
.L_x_15:
[----:B------:R-:W-:Y:S01]  /*1530*/  SHF.L.U32 R5, R7, 0x1f, RZ ;  /* 0x0000001f07057819 */ /* 0x000fe200000006ff */
[----:B------:R-:W-:-:S12]  /*1540*/  ULEA UR6, UR4, UR14, 0x3 ;  /* 0x0000000e04067291 */ /* 0x000fd8000f8e183f */
.L_x_16:
[----:B0-----:R-:W-:-:S04]  /*1550*/  IMAD.U32 R8, RZ, RZ, UR6 ;  /* 0x00000006ff087e24 */ /* 0x001fc8000f8e00ff */
[----:B------:R0:W1:Y:S03]  /*1560*/  SYNCS.PHASECHK.TRANS64.TRYWAIT P0, [R8+URZ+0x38000], R5 ;  /* 0x03800005080075a7 */ /* 0x000066000800017f */
[----:B-1----:R-:W-:Y:S05]  /*1570*/  @!P0 NANOSLEEP.SYNCS 0x989680 ;  /* 0x009896800000895d */ /* 0x002fea0003900000 */
[----:B------:R-:W1:Y:S02]  /*1580*/  @!P0 SYNCS.PHASECHK.TRANS64 P0, [R8+URZ+0x38000], R5 ;  /* 0x03800005080085a7 */ /* 0x000e64000800007f */
[----:B-1----:R-:W-:Y:S05]  /*1590*/  @!P0 BRA `(.L_x_16) ;  /* 0xfffffffc00ec8947 */ /* 0x002fea000383ffff */
[----:B------:R-:W-:Y:S01]  /*15a0*/  ULEA UR6, UR4, UR15, 0x9 ;  /* 0x0000000f04067291 */ /* 0x000fe2000f8e483f */
[----:B------:R-:W-:Y:S01]  /*15b0*/  WARPGROUP.ARRIVE ;  /* 0x00000000000079c5 */ /* 0x000fe20000000000 */
[----:B------:R-:W-:Y:S01]  /*15c0*/  ULEA UR7, UR4, UR16, 0x9 ;  /* 0x0000001004077291 */ /* 0x000fe2000f8e483f */
[----:B------:R-:W-:Y:S01]  /*15d0*/  UMOV UR9, 0x40000040 ;  /* 0x4000004000097882 */ /* 0x000fe20000000000 */
[----:B------:R-:W-:-:S03]  /*15e0*/  UMOV UR11, 0x40000040 ;  /* 0x40000040000b7882 */ /* 0x000fc60000000000 */
[----:B------:R-:W-:Y:S02]  /*15f0*/  UMOV UR8, UR6 ;  /* 0x0000000600087c82 */ /* 0x000fe40008000000 */
[----:B------:R-:W-:Y:S02]  /*1600*/  UMOV UR10, UR7 ;  /* 0x00000007000a7c82 */ /* 0x000fe40008000000 */
[----:B------:R-:W-:Y:S01]  /*1610*/  HGMMA.64x128x16.F32 R88, gdesc[UR8].tnspA.tnspB, R88, UP0 ;  /* 0x61e00000085879f0 */ /* 0x000fe2000bf00858 */
[----:B------:R-:W-:Y:S01]  /*1620*/  UIADD3 UR8, UR6, 0x100, URZ ;  /* 0x0000010006087890 */ /* 0x000fe2000fffe03f */
[----:B------:R-:W-:-:S10]  /*1630*/  UMOV UR9, 0x40000040 ;  /* 0x4000004000097882 */ /* 0x000fd40000000000 */
[----:B------:R-:W-:Y:S01]  /*1640*/  HGMMA.64x128x16.F32 R24, gdesc[UR8].tnspA.tnspB, R24, UP0 ;  /* 0x61e00000081879f0 */ /* 0x000fe2000bf00818 */
[----:B------:R-:W-:Y:S02]  /*1650*/  UIADD3 UR8, UR6, 0x80, URZ ;  /* 0x0000008006087890 */ /* 0x000fe4000fffe03f */
[----:B------:R-:W-:Y:S01]  /*1660*/  UIADD3 UR10, UR7, 0x80, URZ ;  /* 0x00000080070a7890 */ /* 0x000fe2000fffe03f */
[----:B------:R-:W-:Y:S01]  /*1670*/  UMOV UR9, 0x40000040 ;  /* 0x4000004000097882 */ /* 0x000fe20000000000 */
[----:B------:R-:W-:-:S07]  /*1680*/  UMOV UR11, 0x40000040 ;  /* 0x40000040000b7882 */ /* 0x000fce0000000000 */
[----:B------:R-:W-:Y:S01]  /*1690*/  HGMMA.64x128x16.F32 R88, gdesc[UR8].tnspA.tnspB, R88 ;  /* 0x61e00000085879f0 */ /* 0x000fe20008700858 */
[----:B------:R-:W-:Y:S01]  /*16a0*/  UIADD3 UR8, UR6, 0x180, URZ ;  /* 0x0000018006087890 */ /* 0x000fe2000fffe03f */
[----:B------:R-:W-:-:S10]  /*16b0*/  UMOV UR9, 0x40000040 ;  /* 0x4000004000097882 */ /* 0x000fd40000000000 */
[----:B------:R-:W-:Y:S03]  /*16c0*/  HGMMA.64x128x16.F32 R24, gdesc[UR8].tnspA.tnspB, R24, gsb0 ;  /* 0x61e00000081879f0 */ /* 0x000fe60008000818 */
[----:B------:R-:W-:Y:S02]  /*16d0*/  WARPGROUP.DEPBAR.LE gsb0, 0x1 ;  /* 0x00008000000079c5 */ /* 0x000fe40000010100 */
[----:B------:R-:W-:Y:S05]  /*16e0*/  @!P1 BRA `(.L_x_17) ;  /* 0x0000000000049947 */ /* 0x000fea0003800000 */
[----:B------:R-:W-:Y:S01]  /*16f0*/  BPT.TRAP 0x1 ;  /* 0x000000040000795c */ /* 0x000fe20000300000 */
.L_x_17:
[----:B------:R-:W-:Y:S01]  /*1700*/  ULEA UR6, UR5, UR14, 0x3 ;  /* 0x0000000e05067291 */ /* 0x000fe2000f8e183f */
[----:B------:R-:W-:-:S03]  /*1710*/  ISETP.GT.U32.AND P0, PT, R3, 0x1, PT ;  /* 0x000000010300780c */ /* 0x000fc60003f04070 */
[----:B------:R-:W-:-:S04]  /*1720*/  UIADD3 UR6, UR6, 0x38070, URZ ;  /* 0x0003807006067890 */ /* 0x000fc8000fffe03f */
[----:B------:R-:W-:-:S09]  /*1730*/  UPRMT UR6, URZ, 0x654, UR6 ;  /* 0x000006543f067896 */ /* 0x000fd20008000006 */
[----:B------:R-:W-:Y:S01]  /*1740*/  SYNCS.ARRIVE.TRANS64.RED.A1T0 RZ, [UR6], RZ ;  /* 0x000000ffffff79a7 */ /* 0x000fe20008100406 */
[----:B------:R-:W-:Y:S05]  /*1750*/  @P0 BRA `(.L_x_18) ;  /* 0x0000000000040947 */ /* 0x000fea0003800000 */
[----:B------:R-:W-:Y:S01]  /*1760*/  BPT.TRAP 0x1 ;  /* 0x000000040000795c */ /* 0x000fe20000300000 */
.L_x_18:
[----:B------:R-:W-:Y:S01]  /*1770*/  UIADD3 UR4, UR4, 0x1, URZ ;  /* 0x0000000104047890 */ /* 0x000fe2000fffe03f */
[C---:B------:R-:W-:Y:S01]  /*1780*/  ISETP.GT.AND P0, PT, R4.reuse, 0x1, PT ;  /* 0x000000010400780c */ /* 0x040fe20003f04270 */
[----:B------:R-:W-:Y:S01]  /*1790*/  UIADD3 UR5, UR5, 0x1, URZ ;  /* 0x0000000105057890 */ /* 0x000fe2000fffe03f */
[----:B------:R-:W-:Y:S01]  /*17a0*/  VIADD R4, R4, 0xffffffff ;  /* 0xffffffff04047836 */ /* 0x000fe20000000000 */
[----:B------:R-:W-:Y:S02]  /*17b0*/  UISETP.NE.AND UP0, UPT, UR4, 0xe, UPT ;  /* 0x0000000e0400788c */ /* 0x000fe4000bf05270 */
[----:B------:R-:W-:Y:S02]  /*17c0*/  UISETP.NE.AND UP1, UPT, UR5, 0xe, UPT ;  /* 0x0000000e0500788c */ /* 0x000fe4000bf25270 */
[----:B------:R-:W-:Y:S02]  /*17d0*/  USEL UR6, URZ, 0x1, UP0 ;  /* 0x000000013f067887 */ /* 0x000fe40008000000 */
[----:B------:R-:W-:-:S02]  /*17e0*/  USEL UR4, UR4, URZ, UP0 ;  /* 0x0000003f04047287 */ /* 0x000fc40008000000 */
[----:B------:R-:W-:Y:S02]  /*17f0*/  USEL UR5, UR5, URZ, UP1 ;  /* 0x0000003f05057287 */ /* 0x000fe40008800000 */
[----:B------:R-:W-:Y:S01]  /*1800*/  UPLOP3.LUT UP0, UPT, UPT, UPT, UPT, 0x80, 0x0 ;  /* 0x000000000000789c */ /* 0x000fe20003f0f070 */
[----:B------:R-:W-:Y:S01]  /*1810*/  LOP3.LUT R7, R7, UR6, RZ, 0x3c, !PT ;  /* 0x0000000607077c12 */ /* 0x000fe2000f8e3cff */
[----:B------:R-:W-:Y:S09]  /*1820*/  @P0 BRA `(.L_x_19) ;  /* 0xfffffffc00340947 */ /* 0x000ff2000383ffff */
.L_x_14:
[----:B------:R-:W1:Y:S01]  /*1830*/  LDC R4, c[0x0][0x294] ;  /* 0x0000a500ff047b82 */ /* 0x000e620000000800 */
[----:B------:R-:W-:Y:S02]  /*1840*/  WARPGROUP.DEPBAR.LE gsb0, 0x0 ;  /* 0x00008000000079c5 */ /* 0x000fe40000010000 */
[----:B-1----:R-:W-:-:S13]  /*1850*/  ISETP.GE.AND P0, PT, R4, 0x1, PT ;  /* 0x000000010400780c */ /* 0x002fda0003f06270 */
[----:B------:R-:W-:Y:S05]  /*1860*/  @!P0 BRA `(.L_x_20) ;  /* 0x0000000000488947 */ /* 0x000fea0003800000 */
[----:B------:R-:W-:-:S04]  /*1870*/  LOP3.LUT R4, R3, 0x1, RZ, 0xfc, !PT ;  /* 0x0000000103047812 */ /* 0x000fc800078efcff */
[----:B------:R-:W-:-:S13]  /*1880*/  ISETP.NE.AND P0, PT, R4, 0x3, PT ;  /* 0x000000030400780c */ /* 0x000fda0003f05270 */
[----:B------:R-:W-:Y:S05]  /*1890*/  @!P0 BRA `(.L_x_21) ;  /* 0x0000000000048947 */ /* 0x000fea0003800000 */
[----:B------:R-:W-:Y:S01]  /*18a0*/  BPT.TRAP 0x1 ;  /* 0x000000040000795c */ /* 0x000fe20000300000 */
.L_x_21:
[----:B------:R-:W1:Y:S01]  /*18b0*/  S2R R7, SR_CgaCtaId ;  /* 0x0000000000077919 */ /* 0x000e620000008800 */
[----:B------:R-:W-:Y:S02]  /*18c0*/  SHF.R.U32.HI R4, RZ, 0x1, R6 ;  /* 0x00000001ff047819 */ /* 0x000fe40000011606 */
[----:B------:R-:W-:-:S03]  /*18d0*/  ISETP.GT.U32.AND P0, PT, R3, 0x1, PT ;  /* 0x000000010300780c */ /* 0x000fc60003f04070 */
[----:B0-----:R-:W-:Y:S01]  /*18e0*/  IMAD.WIDE.U32 R4, R4, -0x6db6db6d, RZ ;  /* 0x9249249304047825 */ /* 0x001fe200078e00ff */
[----:B------:R-:W-:-:S04]  /*18f0*/  MOV R4, 0x400 ;  /* 0x0000040000047802 */ /* 0x000fc80000000f00 */
[----:B------:R-:W-:-:S05]  /*1900*/  SHF.R.U32.HI R5, RZ, 0x2, R5 ;  /* 0x00000002ff057819 */ /* 0x000fca0000011605 */
[----:B------:R-:W-:Y:S01]  /*1910*/  IMAD R6, R5, -0xe, R6 ;  /* 0xfffffff205067824 */ /* 0x000fe200078e0206 */
[----:B-1----:R-:W-:-:S05]  /*1920*/  LEA R7, R7, R4, 0x18 ;  /* 0x0000000407077211 */ /* 0x002fca00078ec0ff */
[----:B------:R-:W-:-:S04]  /*1930*/  IMAD R6, R6, 0x8, R7 ;  /* 0x0000000806067824 */ /* 0x000fc800078e0207 */
[----:B------:R-:W-:-:S05]  /*1940*/  VIADD R6, R6, 0x38070 ;  /* 0x0003807006067836 */ /* 0x000fca0000000000 */
[----:B------:R-:W-:-:S04]  /*1950*/  PRMT R6, RZ, 0x654, R6 ;  /* 0x00000654ff067816 */ /* 0x000fc80000000006 */
[----:B------:R1:W-:Y:S01]  /*1960*/  SYNCS.ARRIVE.TRANS64.RED.A1T0 RZ, [R6+URZ], RZ ;  /* 0x000000ff06ff79a7 */ /* 0x0003e2000810043f */
[----:B------:R-:W-:Y:S05]  /*1970*/  @P0 BRA `(.L_x_20) ;  /* 0x0000000000040947 */ /* 0x000fea0003800000 */
[----:B------:R-:W-:Y:S01]  /*1980*/  BPT.TRAP 0x1 ;  /* 0x000000040000795c */ /* 0x000fe20000300000 */
.L_x_20:
[----:B------:R-:W2:Y:S01]  /*1990*/  S2R R4, SR_TID.X ;  /* 0x0000000000047919 */ /* 0x000ea20000002100 */
[----:B------:R-:W4:Y:S01]  /*19a0*/  LDC.64 R20, c[0x0][0x280] ;  /* 0x0000a000ff147b82 */ /* 0x000f220000000a00 */
[----:B------:R-:W0:Y:S07]  /*19b0*/  S2R R11, SR_CTAID.X ;  /* 0x00000000000b7919 */ /* 0x000e2e0000002500 */
[----:B------:R-:W3:Y:S01]  /*19c0*/  LDC.64 R12, c[0x0][0x658] ;  /* 0x00019600ff0c7b82 */ /* 0x000ee20000000a00 */
[----:B--2---:R-:W-:-:S04]  /*19d0*/  SHF.R.S32.HI R3, RZ, 0x1f, R4 ;  /* 0x0000001fff037819 */ /* 0x004fc80000011404 */
[----:B------:R-:W-:Y:S01]  /*19e0*/  LEA.HI R3, R3, R4, RZ, 0x7 ;  /* 0x0000000403037211 */ /* 0x000fe200078f38ff */
[----:B0-----:R-:W-:-:S03]  /*19f0*/  IMAD.SHL.U32 R10, R11, 0x80, RZ ;  /* 0x000000800b0a7824 */ /* 0x001fc600078e00ff */
[----:B------:R-:W-:Y:S02]  /*1a00*/  LOP3.LUT R3, R3, 0xffffff80, RZ, 0xc0, !PT ;  /* 0xffffff8003037812 */ /* 0x000fe400078ec0ff */
[----:B----4-:R-:W-:-:S03]  /*1a10*/  ISETP.GE.AND P0, PT, R10, R20, PT ;  /* 0x000000140a00720c */ /* 0x010fc60003f06270 */
[----:B------:R-:W-:-:S05]  /*1a20*/  IMAD.IADD R3, R4, 0x1, -R3 ;  /* 0x0000000104037824 */ /* 0x000fca00078e0a03 */
[----:B-1----:R-:W-:-:S04]  /*1a30*/  SHF.R.S32.HI R6, RZ, 0x1f, R3 ;  /* 0x0000001fff067819 */ /* 0x002fc80000011403 */
[----:B------:R-:W-:-:S04]  /*1a40*/  LEA.HI R5, R6, R3, RZ, 0x2 ;  /* 0x0000000306057211 */ /* 0x000fc800078f10ff */
[--C-:B------:R-:W-:Y:S02]  /*1a50*/  SHF.R.S32.HI R4, RZ, 0x2, R5.reuse ;  /* 0x00000002ff047819 */ /* 0x100fe40000011405 */
[----:B------:R-:W-:-:S04]  /*1a60*/  SHF.R.S32.HI R7, RZ, 0x1f, R5 ;  /* 0x0000001fff077819 */ /* 0x000fc80000011405 */
[----:B------:R-:W-:-:S04]  /*1a70*/  LEA.HI R7, R7, R4, RZ, 0x3 ;  /* 0x0000000407077211 */ /* 0x000fc800078f18ff */
[----:B------:R-:W-:-:S05]  /*1a80*/  LOP3.LUT R7, R7, 0xfffffff8, RZ, 0xc0, !PT ;  /* 0xfffffff807077812 */ /* 0x000fca00078ec0ff */
[----:B------:R-:W-:Y:S01]  /*1a90*/  IMAD.IADD R4, R4, 0x1, -R7 ;  /* 0x0000000104047824 */ /* 0x000fe200078e0a07 */
[----:B------:R-:W-:Y:S02]  /*1aa0*/  LEA.HI R7, R6, R3, RZ, 0x5 ;  /* 0x0000000306077211 */ /* 0x000fe400078f28ff */
[----:B------:R-:W-:Y:S02]  /*1ab0*/  LOP3.LUT R6, R5, 0xfffffffc, RZ, 0xc0, !PT ;  /* 0xfffffffc05067812 */ /* 0x000fe400078ec0ff */
[----:B------:R-:W-:Y:S02]  /*1ac0*/  SHF.R.S32.HI R5, RZ, 0x1f, R4 ;  /* 0x0000001fff057819 */ /* 0x000fe40000011404 */
[----:B------:R-:W-:Y:S01]  /*1ad0*/  SHF.R.S32.HI R9, RZ, 0x5, R7 ;  /* 0x00000005ff097819 */ /* 0x000fe20000011407 */
[----:B------:R-:W-:-:S04]  /*1ae0*/  IMAD.IADD R8, R3, 0x1, -R6 ;  /* 0x0000000103087824 */ /* 0x000fc800078e0a06 */
[----:B------:R-:W-:-:S04]  /*1af0*/  IMAD.WIDE R156, R9, 0x10, R4 ;  /* 0x00000010099c7825 */ /* 0x000fc800078e0204 */
[----:B------:R-:W-:Y:S02]  /*1b00*/  IMAD.SHL.U32 R14, R8, 0x2, RZ ;  /* 0x00000002080e7824 */ /* 0x000fe400078e00ff */
[----:B------:R-:W-:-:S03]  /*1b10*/  IMAD.WIDE R156, R11, 0x80, R156 ;  /* 0x000000800b9c7825 */ /* 0x000fc600078e029c */
[----:B------:R-:W-:Y:S01]  /*1b20*/  SHF.R.S32.HI R15, RZ, 0x1f, R14 ;  /* 0x0000001fff0f7819 */ /* 0x000fe2000001140e */
[----:B---3--:R-:W-:Y:S06]  /*1b30*/  @P0 EXIT ;  /* 0x000000000000094d */ /* 0x008fec0003800000 */
[----:B------:R-:W-:Y:S01]  /*1b40*/  ULDC UR4, c[0x0][0x288] ;  /* 0x0000a20000047ab9 */ /* 0x000fe20000000800 */
[----:B------:R-:W-:Y:S01]  /*1b50*/  IMAD.SHL.U32 R155, R155, 0x80, RZ ;  /* 0x000000809b9b7824 */ /* 0x000fe200078e00ff */
[----:B------:R-:W-:Y:S01]  /*1b60*/  ISETP.GE.AND P0, PT, R23, UR4, PT ;  /* 0x0000000417007c0c */ /* 0x000fe2000bf06270 */
[-C--:B------:R-:W-:Y:S01]  /*1b70*/  IMAD.WIDE.U32 R6, R156, R12.reuse, R14 ;  /* 0x0000000c9c067225 */ /* 0x080fe200078e000e */
[----:B------:R-:W-:Y:S01]  /*1b80*/  SHF.R.S32.HI R22, RZ, 0x1f, R23 ;  /* 0x0000001fff167819 */ /* 0x000fe20000011417 */
[----:B------:R-:W-:Y:S01]  /*1b90*/  ULDC.64 UR4, c[0x0][0x660] ;  /* 0x0001980000047ab9 */ /* 0x000fe20000000a00 */
[----:B------:R-:W-:Y:S01]  /*1ba0*/  ISETP.GE.OR P0, PT, R155, R21, P0 ;  /* 0x000000159b00720c */ /* 0x000fe20000706670 */
[----:B------:R-:W-:Y:S01]  /*1bb0*/  IMAD R3, R157, R12, RZ ;  /* 0x0000000c9d037224 */ /* 0x000fe200078e02ff */
[----:B------:R-:W-:Y:S01]  /*1bc0*/  SHF.R.S32.HI R153, RZ, 0x1f, R155 ;  /* 0x0000001fff997819 */ /* 0x000fe2000001149b */
[----:B------:R-:W-:Y:S01]  /*1bd0*/  IMAD R18, R22, UR4, RZ ;  /* 0x0000000416127c24 */ /* 0x000fe2000f8e02ff */
[----:B------:R-:W-:Y:S01]  /*1be0*/  IADD3 R6, P1, R155, R6, RZ ;  /* 0x000000069b067210 */ /* 0x000fe20007f3e0ff */
[----:B------:R-:W-:-:S05]  /*1bf0*/  IMAD R3, R156, R13, R3 ;  /* 0x0000000d9c037224 */ /* 0x000fca00078e0203 */
[----:B------:R-:W-:-:S03]  /*1c00*/  IADD3.X R7, R153, R7, R3, P1, !PT ;  /* 0x0000000799077210 */ /* 0x000fc60000ffe403 */
[----:B------:R-:W-:Y:S05]  /*1c10*/  @P0 EXIT ;  /* 0x000000000000094d */ /* 0x000fea0003800000 */
[----:B------:R-:W-:Y:S01]  /*1c20*/  ULDC UR6, c[0x0][0x28c] ;  /* 0x0000a30000067ab9 */ /* 0x000fe20000000800 */
[C---:B------:R-:W-:Y:S01]  /*1c30*/  IMAD R3, R23.reuse, UR5, R18 ;  /* 0x0000000517037c24 */ /* 0x040fe2000f8e0212 */
[----:B------:R-:W-:Y:S01]  /*1c40*/  ISETP.GE.AND P0, PT, R160, UR6, PT ;  /* 0x00000006a0007c0c */ /* 0x000fe2000bf06270 */
[----:B------:R-:W-:Y:S01]  /*1c50*/  ULDC UR6, c[0x0][0x290] ;  /* 0x0000a40000067ab9 */ /* 0x000fe20000000800 */
[----:B------:R-:W-:Y:S01]  /*1c60*/  IMAD.WIDE.U32 R6, R23, UR4, R6 ;  /* 0x0000000417067c25 */ /* 0x000fe2000f8e0006 */
[----:B------:R-:W-:Y:S01]  /*1c70*/  SHF.R.S32.HI R18, RZ, 0x1f, R16 ;  /* 0x0000001fff127819 */ /* 0x000fe20000011410 */
[----:B------:R-:W-:Y:S01]  /*1c80*/  ULDC.64 UR4, c[0x0][0x670] ;  /* 0x00019c0000047ab9 */ /* 0x000fe20000000a00 */
[----:B------:R-:W-:Y:S01]  /*1c90*/  ISETP.GE.OR P0, PT, R16, UR6, P0 ;  /* 0x0000000610007c0c */ /* 0x000fe20008706670 */
[----:B------:R-:W-:Y:S01]  /*1ca0*/  IMAD.IADD R7, R7, 0x1, R3 ;  /* 0x0000000107077824 */ /* 0x000fe200078e0203 */
[----:B------:R-:W-:Y:S01]  /*1cb0*/  SHF.R.S32.HI R17, RZ, 0x1f, R160 ;  /* 0x0000001fff117819 */ /* 0x000fe200000114a0 */
[----:B------:R-:W-:-:S02]  /*1cc0*/  IMAD R3, R18, UR4, RZ ;  /* 0x0000000412037c24 */ /* 0x000fc4000f8e02ff */
[----:B------:R-:W-:-:S04]  /*1cd0*/  IMAD.WIDE.U32 R6, R16, UR4, R6 ;  /* 0x0000000410067c25 */ /* 0x000fc8000f8e0006 */
[----:B------:R-:W-:Y:S02]  /*1ce0*/  IMAD R3, R16, UR5, R3 ;  /* 0x0000000510037c24 */ /* 0x000fe4000f8e0203 */
[----:B------:R-:W-:Y:S02]  /*1cf0*/  IMAD R9, R9, -0x10, -R10 ;  /* 0xfffffff009097824 */ /* 0x000fe400078e0a0a */
[----:B------:R-:W-:Y:S05]  /*1d00*/  @P0 EXIT ;  /* 0x000000000000094d */ /* 0x000fea0003800000 */
[----:B------:R-:W-:Y:S01]  /*1d10*/  ULDC.64 UR4, c[0x0][0x668] ;  /* 0x00019a0000047ab9 */ /* 0x000fe20000000a00 */
[----:B-----5:R-:W-:Y:S01]  /*1d20*/  FSETP.NEU.AND P1, PT, R2, RZ, PT ;  /* 0x000000ff0200720b */ /* 0x020fe20003f2d000 */
[----:B------:R-:W-:Y:S01]  /*1d30*/  IMAD.IADD R7, R7, 0x1, R3 ;  /* 0x0000000107077824 */ /* 0x000fe200078e0203 */
[----:B------:R-:W-:Y:S01]  /*1d40*/  IADD3 R4, R9, R20, -R4 ;  /* 0x0000001409047210 */ /* 0x000fe20007ffe804 */
[----:B------:R-:W-:Y:S02]  /*1d50*/  IMAD R5, R17, UR4, RZ ;  /* 0x0000000411057c24 */ /* 0x000fe4000f8e02ff */
[----:B------:R-:W-:Y:S02]  /*1d60*/  IMAD R8, R8, -0x2, R21 ;  /* 0xfffffffe08087824 */ /* 0x000fe400078e0215 */
[C---:B------:R-:W-:Y:S02]  /*1d70*/  IMAD R9, R160.reuse, UR5, R5 ;  /* 0x00000005a0097c24 */ /* 0x040fe4000f8e0205 */
[----:B------:R-:W-:Y:S01]  /*1d80*/  IMAD.WIDE.U32 R10, R160, UR4, R6 ;  /* 0x00000004a00a7c25 */ /* 0x000fe2000f8e0006 */
[----:B------:R-:W-:-:S03]  /*1d90*/  ULDC.64 UR4, c[0x0][0x640] ;  /* 0x0001900000047ab9 */ /* 0x000fc60000000a00 */
[----:B------:R-:W-:Y:S02]  /*1da0*/  IMAD.IADD R3, R8, 0x1, -R155 ;  /* 0x0000000108037824 */ /* 0x000fe400078e0a9b */
[----:B------:R-:W-:Y:S02]  /*1db0*/  IMAD R5, R17, UR4, RZ ;  /* 0x0000000411057c24 */ /* 0x000fe4000f8e02ff */
[----:B------:R-:W-:Y:S01]  /*1dc0*/  IMAD.IADD R163, R11, 0x1, R9 ;  /* 0x000000010ba37824 */ /* 0x000fe200078e0209 */
[----:B------:R-:W-:Y:S01]  /*1dd0*/  ISETP.GT.AND P5, PT, R3, RZ, PT ;  /* 0x000000ff0300720c */ /* 0x000fe20003fa4270 */
[----:B------:R-:W-:-:S03]  /*1de0*/  IMAD R159, R160, UR5, R5 ;  /* 0x00000005a09f7c24 */ /* 0x000fc6000f8e0205 */
[----:B------:R-:W-:Y:S01]  /*1df0*/  ISETP.GT.AND P0, PT, R4, RZ, P5 ;  /* 0x000000ff0400720c */ /* 0x000fe20002f04270 */
[----:B------:R-:W-:-:S12]  /*1e00*/  @!P1 BRA `(.L_x_22) ;  /* 0x0000006400bc9947 */ /* 0x000fd80003800000 */
[----:B------:R-:W-:Y:S01]  /*1e10*/  IADD3 R6, P1, R155, R14, RZ ;  /* 0x0000000e9b067210 */ /* 0x000fe20007f3e0ff */
[----:B------:R-:W-:Y:S01]  /*1e20*/  ULDC.64 UR6, c[0x0][0x638] ;  /* 0x00018e0000067ab9 */ /* 0x000fe20000000a00 */
[----:B------:R-:W-:Y:S01]  /*1e30*/  ULDC.64 UR8, c[0x0][0x648] ;  /* 0x0001920000087ab9 */ /* 0x000fe20000000a00 */
[----:B------:R-:W-:Y:S01]  /*1e40*/  IMAD R22, R22, UR6, RZ ;  /* 0x0000000616167c24 */ /* 0x000fe2000f8e02ff */
[----:B------:R-:W-:Y:S01]  /*1e50*/  ULDC.64 UR10, c[0x0][0x630] ;  /* 0x00018c00000a7ab9 */ /* 0x000fe20000000a00 */
[----:B------:R-:W-:Y:S01]  /*1e60*/  IMAD.X R7, R153, 0x1, R15, P1 ;  /* 0x0000000199077824 */ /* 0x000fe200008e060f */
[----:B------:R-:W-:Y:S01]  /*1e70*/  ULDC.64 UR14, c[0x0][0x628] ;  /* 0x00018a00000e7ab9 */ /* 0x000fe20000000a00 */
[C---:B------:R-:W-:Y:S02]  /*1e80*/  IMAD R22, R23.reuse, UR7, R22 ;  /* 0x0000000717167c24 */ /* 0x040fe4000f8e0216 */
[----:B------:R-:W-:-:S04]  /*1e90*/  IMAD.WIDE.U32 R6, R23, UR6, R6 ;  /* 0x0000000617067c25 */ /* 0x000fc8000f8e0006 */
[----:B------:R-:W-:Y:S02]  /*1ea0*/  IMAD R5, R18, UR8, RZ ;  /* 0x0000000812057c24 */ /* 0x000fe4000f8e02ff */
[----:B------:R-:W-:Y:S02]  /*1eb0*/  IMAD.IADD R7, R7, 0x1, R22 ;  /* 0x0000000107077824 */ /* 0x000fe400078e0216 */
[C---:B------:R-:W-:Y:S02]  /*1ec0*/  IMAD R152, R16.reuse, UR9, R5 ;  /* 0x0000000910987c24 */ /* 0x040fe4000f8e0205 */
[----:B------:R-:W-:-:S04]  /*1ed0*/  IMAD.WIDE.U32 R6, R16, UR8, R6 ;  /* 0x0000000810067c25 */ /* 0x000fc8000f8e0006 */
[----:B------:R-:W-:Y:S02]  /*1ee0*/  IMAD.IADD R7, R7, 0x1, R152 ;  /* 0x0000000107077824 */ /* 0x000fe400078e0298 */
[----:B------:R-:W-:Y:S02]  /*1ef0*/  IMAD R5, R157, UR10, RZ ;  /* 0x0000000a9d057c24 */ /* 0x000fe4000f8e02ff */
[----:B------:R-:W-:-:S04]  /*1f00*/  IMAD.WIDE.U32 R18, R160, UR4, R6 ;  /* 0x00000004a0127c25 */ /* 0x000fc8000f8e0006 */
[----:B------:R-:W-:Y:S02]  /*1f10*/  IMAD.IADD R21, R159, 0x1, R19 ;  /* 0x000000019f157824 */ /* 0x000fe400078e0213 */
[----:B------:R-:W-:Y:S02]  /*1f20*/  IMAD.MOV.U32 R20, RZ, RZ, R18 ;  /* 0x000000ffff147224 */ /* 0x000fe400078e0012 */
[C---:B------:R-:W-:Y:S02]  /*1f30*/  IMAD R17, R156.reuse, UR11, R5 ;  /* 0x0000000b9c117c24 */ /* 0x040fe4000f8e0205 */
[----:B------:R-:W-:-:S04]  /*1f40*/  IMAD.WIDE.U32 R6, R156, UR10, R20 ;  /* 0x0000000a9c067c25 */ /* 0x000fc8000f8e0014 */
[----:B------:R-:W-:Y:S01]  /*1f50*/  IMAD.IADD R5, R7, 0x1, R17 ;  /* 0x0000000107057824 */ /* 0x000fe200078e0211 */
[----:B------:R-:W-:-:S04]  /*1f60*/  LEA R8, P1, R6, UR14, 0x1 ;  /* 0x0000000e06087c11 */ /* 0x000fc8000f8208ff */
[----:B------:R-:W-:-:S05]  /*1f70*/  LEA.HI.X R9, R6, UR15, R5, 0x1, P1 ;  /* 0x0000000f06097c11 */ /* 0x000fca00088f0c05 */
[----:B------:R0:W2:Y:S01]  /*1f80*/  @P0 LDG.E.LTC128B.U16 R5, desc[UR12][R8.64] ;  /* 0x0000000c08050981 */ /* 0x0000a2000c1e1520 */
[----:B------:R-:W-:Y:S01]  /*1f90*/  IMAD.WIDE.U32 R160, R160, UR4, RZ ;  /* 0x00000004a0a07c25 */ /* 0x000fe2000f8e00ff */
[----:B------:R-:W-:Y:S01]  /*1fa0*/  ULDC.64 UR4, c[0x0][0x650] ;  /* 0x0001940000047ab9 */ /* 0x000fe20000000a00 */
[----:B------:R-:W-:Y:S01]  /*1fb0*/  ISETP.GT.AND P4, PT, R3, 0x1, PT ;  /* 0x000000010300780c */ /* 0x000fe20003f84270 */
[----:B------:R-:W-:Y:S01]  /*1fc0*/  BSSY B0, `(.L_x_23) ;  /* 0x0000019000007945 */ /* 0x000fe20003800000 */
[----:B------:R-:W-:Y:S01]  /*1fd0*/  IMAD.IADD R159, R161, 0x1, R159 ;  /* 0x00000001a19f7824 */ /* 0x000fe200078e029f */
[----:B------:R-:W-:Y:S01]  /*1fe0*/  LOP3.LUT R154, R154, 0xfffffffd, RZ, 0xc0, !PT ;  /* 0xfffffffd9a9a7812 */ /* 0x000fe200078ec0ff */
[----:B------:R-:W-:-:S04]  /*1ff0*/  IMAD.MOV.U32 R158, RZ, RZ, R160 ;  /* 0x000000ffff9e7224 */ /* 0x000fc800078e00a0 */
[----:B------:R-:W-:-:S04]  /*2000*/  IMAD.WIDE.U32 R6, R156, UR10, R158 ;  /* 0x0000000a9c067c25 */ /* 0x000fc8000f8e009e */
[----:B------:R-:W-:Y:S01]  /*2010*/  IMAD.IADD R7, R17, 0x1, R7 ;  /* 0x0000000111077824 */ /* 0x000fe200078e0207 */
[----:B------:R-:W-:Y:S01]  /*2020*/  @P4 LOP3.LUT R154, R154, 0x2, RZ, 0xfc, !PT ;  /* 0x000000029a9a4812 */ /* 0x000fe200078efcff */
[----:B------:R-:W-:-:S04]  /*2030*/  IMAD.WIDE.U32 R6, R16, UR8, R6 ;  /* 0x0000000810067c25 */ /* 0x000fc8000f8e0006 */
[----:B------:R-:W-:Y:S02]  /*2040*/  IMAD.IADD R7, R152, 0x1, R7 ;  /* 0x0000000198077824 */ /* 0x000fe400078e0207 */
[----:B------:R-:W-:-:S04]  /*2050*/  IMAD.WIDE.U32 R6, R23, UR6, R6 ;  /* 0x0000000617067c25 */ /* 0x000fc8000f8e0006 */
[----:B------:R-:W-:Y:S01]  /*2060*/  IMAD.IADD R7, R22, 0x1, R7 ;  /* 0x0000000116077824 */ /* 0x000fe200078e0207 */
[----:B0-----:R-:W-:Y:S02]  /*2070*/  IADD3 R9, P2, P3, R155, R6, R14 ;  /* 0x000000069b097210 */ /* 0x001fe40007b5e00e */
[----:B------:R-:W-:Y:S01]  /*2080*/  LEA R6, P1, R10, UR4, 0x1 ;  /* 0x000000040a067c11 */ /* 0x000fe2000f8208ff */
[----:B--2---:R-:W-:-:S05]  /*2090*/  HADD2.F32 R11, -RZ, R5.H0_H0 ;  /* 0x20000005ff0b7230 */ /* 0x004fca0000004100 */
[----:B------:R-:W-:-:S04]  /*20a0*/  FMUL R11, R11, R2 ;  /* 0x000000020b0b7220 */ /* 0x000fc80000400000 */
[----:B------:R-:W-:Y:S01]  /*20b0*/  FFMA R11, R88, R0, R11 ;  /* 0x00000000580b7223 */ /* 0x000fe2000000000b */
[----:B------:R-:W-:Y:S02]  /*20c0*/  IADD3.X R88, R153, R7, R15, P2, P3 ;  /* 0x0000000799587210 */ /* 0x000fe400017e640f */
[----:B------:R-:W-:Y:S02]  /*20d0*/  LEA.HI.X R7, R10, UR5, R163, 0x1, P1 ;  /* 0x000000050a077c11 */ /* 0x000fe400088f0ca3 */
[----:B------:R-:W-:Y:S02]  /*20e0*/  F2FP.F16.F32.PACK_AB R11, RZ, R11 ;  /* 0x0000000bff0b723e */ /* 0x000fe400000000ff */
[----:B------:R-:W-:Y:S02]  /*20f0*/  ISETP.GT.AND P1, PT, R4, RZ, P4 ;  /* 0x000000ff0400720c */ /* 0x000fe40002724270 */
[C---:B------:R-:W-:Y:S01]  /*2100*/  LEA R8, P2, R9.reuse, UR14, 0x1 ;  /* 0x0000000e09087c11 */ /* 0x040fe2000f8408ff */
[----:B------:R0:W-:Y:S03]  /*2110*/  @P0 STG.E.U16 desc[UR12][R6.64], R11 ;  /* 0x0000000b06000986 */ /* 0x0001e6000c10150c */
[----:B------:R-:W-:-:S07]  /*2120*/  LEA.HI.X R9, R9, UR15, R88, 0x1, P2 ;  /* 0x0000000f09097c11 */ /* 0x000fce00090f0c58 */
[----:B------:R-:W-:Y:S05]  /*2130*/  @!P1 BRA `(.L_x_24) ;  /* 0x0000000000049947 */ /* 0x000fea0003800000 */
[----:B------:R1:W5:Y:S02]  /*2140*/  LDG.E.LTC128B.U16 R5, desc[UR12][R8.64+0x2] ;  /* 0x0000020c08057981 */ /* 0x000364000c1e1520 */
.L_x_24:
[----:B------:R-:W-:Y:S05]  /*2150*/  BSYNC B0 ;  /* 0x0000000000007941 */ /* 0x000fea0003800000 */
.L_x_23:
[----:B------:R-:W-:Y:S01]  /*2160*/  USHF.L.U32 UR4, UR10, 0x3, URZ ;  /* 0x000000030a047899 */ /* 0x000fe2000800063f */
[----:B0----5:R-:W-:Y:S01]  /*2170*/  HADD2.F32 R11, -RZ, R5.H0_H0 ;  /* 0x20000005ff0b7230 */ /* 0x021fe20000004100 */
[----:B------:R-:W-:Y:S01]  /*2180*/  USHF.L.U64.HI UR5, UR10, 0x3, UR11 ;  /* 0x000000030a057899 */ /* 0x000fe2000801020b */
[----:B------:R-:W-:-:S03]  /*2190*/  ISETP.GT.AND P0, PT, R4, 0x8, P5 ;  /* 0x000000080400780c */ /* 0x000fc60002f04270 */
[----:B------:R-:W-:Y:S02]  /*21a0*/  IMAD.U32 R162, RZ, RZ, UR4 ;  /* 0x00000004ffa27e24 */ /* 0x000fe4000f8e00ff */
[----:B------:R-:W-:Y:S01]  /*21b0*/  FMUL R88, R11, R2 ;  /* 0x000000020b587220 */ /* 0x000fe20000400000 */
[----:B------:R-:W-:-:S03]  /*21c0*/  IMAD.U32 R163, RZ, RZ, UR5 ;  /* 0x00000005ffa37e24 */ /* 0x000fc6000f8e00ff */
[----:B------:R-:W-:Y:S01]  /*21d0*/  FFMA R88, R89, R0, R88 ;  /* 0x0000000059587223 */ /* 0x000fe20000000058 */
[----:B------:R-:W-:-:S04]  /*21e0*/  IMAD.WIDE.U32 R10, R156, UR10, R162 ;  /* 0x0000000a9c0a7c25 */ /* 0x000fc8000f8e00a2 */
[----:B------:R-:W-:Y:S01]  /*21f0*/  IMAD.IADD R17, R17, 0x1, R11 ;  /* 0x0000000111117824 */ /* 0x000fe200078e020b */
[----:B------:R-:W-:Y:S02]  /*2200*/  IADD3 R11, P2, R18, R10, RZ ;  /* 0x0000000a120b7210 */ /* 0x000fe40007f5e0ff */
[----:B------:R-:W-:-:S03]  /*2210*/  F2FP.F16.F32.PACK_AB R89, RZ, R88 ;  /* 0x00000058ff59723e */ /* 0x000fc600000000ff */
[----:B------:R-:W-:Y:S01]  /*2220*/  IMAD.X R164, R17, 0x1, R21, P2 ;  /* 0x0000000111a47824 */ /* 0x000fe200010e0615 */
[----:B------:R-:W-:Y:S02]  /*2230*/  LEA R88, P2, R11, UR14, 0x1 ;  /* 0x0000000e0b587c11 */ /* 0x000fe4000f8408ff */
[----:B------:R-:W-:Y:S02]  /*2240*/  PRMT R165, R89, 0x7610, R165 ;  /* 0x0000761059a57816 */ /* 0x000fe400000000a5 */
[--C-:B------:R-:W-:Y:S02]  /*2250*/  LEA.HI.X R89, R11, UR15, R164.reuse, 0x1, P2 ;  /* 0x0000000f0b597c11 */ /* 0x100fe400090f0ca4 */
[----:B------:R-:W-:Y:S01]  /*2260*/  PRMT R164, R5, 0x7610, R164 ;  /* 0x0000761005a47816 */ /* 0x000fe200000000a4 */
[----:B------:R0:W-:Y:S05]  /*2270*/  @P1 STG.E.U16 desc[UR12][R6.64+0x2], R165 ;  /* 0x000002a506001986 */ /* 0x0001ea000c10150c */
[----:B------:R2:W3:Y:S01]  /*2280*/  @P0 LDG.E.LTC128B.U16 R164, desc[UR12][R88.64] ;  /* 0x0000000c58a40981 */ /* 0x0004e2000c1e1520 */
[----:B------:R-:W-:Y:S01]  /*2290*/  IADD3 R10, P1, R160, R10, RZ ;  /* 0x0000000aa00a7210 */ /* 0x000fe20007f3e0ff */
[----:B------:R-:W-:Y:S04]  /*22a0*/  BSSY B0, `(.L_x_25) ;  /* 0x0000016000007945 */ /* 0x000fe80003800000 */
[----:B------:R-:W-:Y:S01]  /*22b0*/  IMAD.X R11, R17, 0x1, R159, P1 ;  /* 0x00000001110b7824 */ /* 0x000fe200008e069f */
[----:B------:R-:W-:Y:S01]  /*22c0*/  SHF.L.U64.HI R17, R12, 0x4, R13 ;  /* 0x000000040c117819 */ /* 0x000fe2000001020d */
[----:B------:R-:W-:-:S04]  /*22d0*/  IMAD.WIDE.U32 R10, R16, UR8, R10 ;  /* 0x00000008100a7c25 */ /* 0x000fc8000f8e000a */
[----:B------:R-:W-:Y:S02]  /*22e0*/  IMAD.IADD R11, R152, 0x1, R11 ;  /* 0x00000001980b7824 */ /* 0x000fe400078e020b */
[----:B------:R-:W-:-:S04]  /*22f0*/  IMAD.WIDE.U32 R10, R23, UR6, R10 ;  /* 0x00000006170a7c25 */ /* 0x000fc8000f8e000a */
[----:B--2---:R-:W-:Y:S01]  /*2300*/  IMAD.IADD R89, R22, 0x1, R11 ;  /* 0x0000000116597824 */ /* 0x004fe200078e020b */
[----:B------:R-:W-:Y:S01]  /*2310*/  IADD3 R11, P2, P3, R155, R10, R14 ;  /* 0x0000000a9b0b7210 */ /* 0x000fe20007b5e00e */
[----:B---3--:R-:W-:-:S05]  /*2320*/  HADD2.F32 R5, -RZ, R164.H0_H0 ;  /* 0x200000a4ff057230 */ /* 0x008fca0000004100 */
[----:B------:R-:W-:-:S04]  /*2330*/  FMUL R5, R5, R2 ;  /* 0x0000000205057220 */ /* 0x000fc80000400000 */
[----:B------:R-:W-:Y:S01]  /*2340*/  FFMA R90, R90, R0, R5 ;  /* 0x000000005a5a7223 */ /* 0x000fe20000000005 */
[----:B------:R-:W-:-:S04]  /*2350*/  IMAD.SHL.U32 R5, R12, 0x10, RZ ;  /* 0x000000100c057824 */ /* 0x000fc800078e00ff */
[----:B0-----:R-:W-:Y:S02]  /*2360*/  F2FP.F16.F32.PACK_AB R165, RZ, R90 ;  /* 0x0000005affa5723e */ /* 0x001fe400000000ff */
[----:B------:R-:W-:Y:S02]  /*2370*/  IADD3 R88, P1, R5, R6, RZ ;  /* 0x0000000605587210 */ /* 0x000fe40007f3e0ff */
[----:B------:R-:W-:Y:S02]  /*2380*/  IADD3.X R90, R153, R89, R15, P2, P3 ;  /* 0x00000059995a7210 */ /* 0x000fe400017e640f */
[----:B------:R-:W-:Y:S01]  /*2390*/  ISETP.GT.AND P2, PT, R4, 0x8, P4 ;  /* 0x000000080400780c */ /* 0x000fe20002744270 */
[----:B------:R-:W-:Y:S01]  /*23a0*/  IMAD.X R89, R17, 0x1, R7, P1 ;  /* 0x0000000111597824 */ /* 0x000fe200008e0607 */
[----:B------:R-:W-:-:S04]  /*23b0*/  LEA R10, P3, R11, UR14, 0x1 ;  /* 0x0000000e0b0a7c11 */ /* 0x000fc8000f8608ff */
[----:B------:R0:W-:Y:S01]  /*23c0*/  @P0 STG.E.U16 desc[UR12][R88.64], R165 ;  /* 0x000000a558000986 */ /* 0x0001e2000c10150c */
[----:B------:R-:W-:-:S06]  /*23d0*/  LEA.HI.X R11, R11, UR15, R90, 0x1, P3 ;  /* 0x0000000f0b0b7c11 */ /* 0x000fcc00098f0c5a */
[----:B------:R-:W-:Y:S05]  /*23e0*/  @!P2 BRA `(.L_x_26) ;  /* 0x000000000004a947 */ /* 0x000fea0003800000 */
[----:B------:R2:W5:Y:S02]  /*23f0*/  LDG.E.LTC128B.U16 R164, desc[UR12][R10.64+0x2] ;  /* 0x0000020c0aa47981 */ /* 0x000564000c1e1520 */
.L_x_26:
[----:B------:R-:W-:Y:S05]  /*2400*/  BSYNC B0 ;  /* 0x0000000000007941 */ /* 0x000fea0003800000 */
.L_x_25:
[----:B0----5:R-:W-:Y:S01]  /*2410*/  HADD2.F32 R165, -RZ, R164.H0_H0 ;  /* 0x200000a4ffa57230 */ /* 0x021fe20000004100 */
[----:B------:R-:W-:Y:S01]  /*2420*/  ISETP.GT.AND P3, PT, R3, 0x8, PT ;  /* 0x000000080300780c */ /* 0x000fe20003f64270 */
[----:B------:R-:W-:Y:S01]  /*2430*/  BSSY B0, `(.L_x_27) ;  /* 0x000000a000007945 */ /* 0x000fe20003800000 */
[----:B------:R-:W-:Y:S02]  /*2440*/  LOP3.LUT R154, R154, 0xfffffffb, RZ, 0xc0, !PT ;  /* 0xfffffffb9a9a7812 */ /* 0x000fe400078ec0ff */
[----:B------:R-:W-:Y:S01]  /*2450*/  FMUL R90, R165, R2 ;  /* 0x00000002a55a7220 */ /* 0x000fe20000400000 */
[----:B------:R-:W-:-:S03]  /*2460*/  ISETP.GT.AND P0, PT, R4, RZ, P3 ;  /* 0x000000ff0400720c */ /* 0x000fc60001f04270 */
[----:B------:R-:W-:-:S05]  /*2470*/  FFMA R90, R91, R0, R90 ;  /* 0x000000005b5a7223 */ /* 0x000fca000000005a */
[----:B------:R-:W-:Y:S02]  /*2480*/  F2FP.F16.F32.PACK_AB R90, RZ, R90 ;  /* 0x0000005aff5a723e */ /* 0x000fe400000000ff */
[----:B------:R-:W-:-:S03]  /*2490*/  @P3 LOP3.LUT R154, R154, 0x4, RZ, 0xfc, !PT ;  /* 0x000000049a9a3812 */ /* 0x000fc600078efcff */
[----:B------:R0:W-:Y:S01]  /*24a0*/  @P2 STG.E.U16 desc[UR12][R88.64+0x2], R90 ;  /* 0x0000025a58002986 */ /* 0x0001e2000c10150c */
[----:B------:R-:W-:Y:S05]  /*24b0*/  @!P0 BRA `(.L_x_28) ;  /* 0x0000000000048947 */ /* 0x000fea0003800000 */
[----:B------:R3:W5:Y:S02]  /*24c0*/  LDG.E.LTC128B.U16 R164, desc[UR12][R8.64+0x10] ;  /* 0x0000100c08a47981 */ /* 0x000764000c1e1520 */
.L_x_28:
[----:B------:R-:W-:Y:S05]  /*24d0*/  BSYNC B0 ;  /* 0x0000000000007941 */ /* 0x000fea0003800000 */
.L_x_27:
[----:B-----5:R-:W-:Y:S01]  /*24e0*/  HADD2.F32 R91, -RZ, R164.H0_H0 ;  /* 0x200000a4ff5b7230 */ /* 0x020fe20000004100 */
        /* <DEDUP_REMOVED lines=11> */
.L_x_30:
[----:B------:R-:W-:Y:S05]  /*25a0*/  BSYNC B0 ;  /* 0x0000000000007941 */ /* 0x000fea0003800000 */
.L_x_29:
[----:B----45:R-:W-:Y:S01]  /*25b0*/  HADD2.F32 R91, -RZ, R164.H0_H0 ;  /* 0x200000a4ff5b7230 */ /* 0x030fe20000004100 */
[----:B------:R-:W-:Y:S01]  /*25c0*/  IADD3 R165, P0, R156, 0x40, RZ ;  /* 0x000000409ca57810 */ /* 0x000fe20007f1e0ff */
[----:B------:R-:W-:Y:S03]  /*25d0*/  BSSY B0, `(.L_x_31) ;  /* 0x000000d000007945 */ /* 0x000fe60003800000 */
[----:B0-----:R-:W-:Y:S01]  /*25e0*/  FMUL R90, R91, R2 ;  /* 0x000000025b5a7220 */ /* 0x001fe20000400000 */
[----:B------:R-:W-:Y:S01]  /*25f0*/  IMAD.X R156, RZ, RZ, R157, P0 ;  /* 0x000000ffff9c7224 */ /* 0x000fe200000e069d */
[----:B------:R-:W-:Y:S02]  /*2600*/  ISETP.GT.AND P0, PT, R4, 0x8, P3 ;  /* 0x000000080400780c */ /* 0x000fe40001f04270 */
[----:B------:R-:W-:Y:S01]  /*2610*/  FFMA R90, R93, R0, R90 ;  /* 0x000000005d5a7223 */ /* 0x000fe2000000005a */
[----:B------:R-:W-:-:S04]  /*2620*/  IMAD R156, R156, UR10, RZ ;  /* 0x0000000a9c9c7c24 */ /* 0x000fc8000f8e02ff */
[----:B------:R-:W-:Y:S01]  /*2630*/  F2FP.F16.F32.PACK_AB R92, RZ, R90 ;  /* 0x0000005aff5c723e */ /* 0x000fe200000000ff */
[C---:B------:R-:W-:Y:S02]  /*2640*/  IMAD R167, R165.reuse, UR11, R156 ;  /* 0x0000000ba5a77c24 */ /* 0x040fe4000f8e029c */
[----:B------:R-:W-:Y:S02]  /*2650*/  IMAD.WIDE.U32 R90, R165, UR10, R158 ;  /* 0x0000000aa55a7c25 */ /* 0x000fe4000f8e009e */
[----:B------:R0:W-:Y:S02]  /*2660*/  @P1 STG.E.U16 desc[UR12][R6.64+0x12], R92 ;  /* 0x0000125c06001986 */ /* 0x0001e4000c10150c */
[----:B------:R-:W-:Y:S01]  /*2670*/  IMAD.IADD R93, R167, 0x1, R91 ;  /* 0x00000001a75d7824 */ /* 0x000fe200078e025b */
[----:B------:R-:W-:Y:S06]  /*2680*/  @!P0 BRA `(.L_x_32) ;  /* 0x0000000000048947 */ /* 0x000fec0003800000 */
[----:B------:R4:W5:Y:S02]  /*2690*/  LDG.E.LTC128B.U16 R164, desc[UR12][R10.64+0x10] ;  /* 0x0000100c0aa47981 */ /* 0x000964000c1e1520 */
.L_x_32:
[----:B------:R-:W-:Y:S05]  /*26a0*/  BSYNC B0 ;  /* 0x0000000000007941 */ /* 0x000fea0003800000 */
.L_x_31:
[----:B------:R-:W-:Y:S01]  /*26b0*/  IMAD.WIDE.U32 R156, R165, UR10, R162 ;  /* 0x0000000aa59c7c25 */ /* 0x000fe2000f8e00a2 */
[----:B------:R-:W-:Y:S03]  /*26c0*/  BSSY B0, `(.L_x_33) ;  /* 0x0000016000007945 */ /* 0x000fe60003800000 */
[----:B0-----:R-:W-:Y:S02]  /*26d0*/  IMAD.MOV.U32 R92, RZ, RZ, R90 ;  /* 0x000000ffff5c7224 */ /* 0x001fe400078e005a */
[----:B-----5:R-:W-:Y:S02]  /*26e0*/  HADD2.F32 R161, -RZ, R164.H0_H0 ;  /* 0x200000a4ffa17230 */ /* 0x020fe40000004100 */
[----:B------:R-:W-:Y:S01]  /*26f0*/  IMAD.WIDE.U32 R90, R16, UR8, R92 ;  /* 0x00000008105a7c25 */ /* 0x000fe2000f8e005c */
[----:B------:R-:W-:-:S03]  /*2700*/  IADD3 R92, P1, R160, R156, RZ ;  /* 0x0000009ca05c7210 */ /* 0x000fc60007f3e0ff */
[----:B------:R-:W-:Y:S01]  /*2710*/  FMUL R161, R161, R2 ;  /* 0x00000002a1a17220 */ /* 0x000fe20000400000 */
[----:B------:R-:W-:Y:S02]  /*2720*/  IMAD.IADD R163, R167, 0x1, R157 ;  /* 0x00000001a7a37824 */ /* 0x000fe400078e029d */
[----:B------:R-:W-:Y:S02]  /*2730*/  IMAD.IADD R91, R152, 0x1, R91 ;  /* 0x00000001985b7824 */ /* 0x000fe400078e025b */
[----:B------:R-:W-:Y:S01]  /*2740*/  FFMA R161, R94, R0, R161 ;  /* 0x000000005ea17223 */ /* 0x000fe200000000a1 */
[----:B------:R-:W-:Y:S01]  /*2750*/  IMAD.X R93, R163, 0x1, R159, P1 ;  /* 0x00000001a35d7824 */ /* 0x000fe200008e069f */
[----:B------:R-:W-:Y:S01]  /*2760*/  ISETP.GT.AND P1, PT, R4, 0x8, P2 ;  /* 0x000000080400780c */ /* 0x000fe20001724270 */
[----:B------:R-:W-:Y:S02]  /*2770*/  IMAD.WIDE.U32 R90, R23, UR6, R90 ;  /* 0x00000006175a7c25 */ /* 0x000fe4000f8e005a */
[----:B------:R-:W-:-:S02]  /*2780*/  F2FP.F16.F32.PACK_AB R161, RZ, R161 ;  /* 0x000000a1ffa1723e */ /* 0x000fc400000000ff */
[----:B------:R-:W-:-:S03]  /*2790*/  IMAD.WIDE.U32 R92, R16, UR8, R92 ;  /* 0x00000008105c7c25 */ /* 0x000fc6000f8e005c */
[----:B------:R0:W-:Y:S01]  /*27a0*/  @P0 STG.E.U16 desc[UR12][R88.64+0x10], R161 ;  /* 0x000010a158000986 */ /* 0x0001e2000c10150c */
[----:B------:R-:W-:Y:S01]  /*27b0*/  IMAD.IADD R93, R152, 0x1, R93 ;  /* 0x00000001985d7824 */ /* 0x000fe200078e025d */
[----:B------:R-:W-:Y:S01]  /*27c0*/  IADD3 R152, P0, P2, R155, R90, R14 ;  /* 0x0000005a9b987210 */ /* 0x000fe20007a1e00e */
[----:B------:R-:W-:Y:S02]  /*27d0*/  IMAD.IADD R159, R22, 0x1, R91 ;  /* 0x00000001169f7824 */ /* 0x000fe400078e025b */
[----:B------:R-:W-:-:S03]  /*27e0*/  IMAD.WIDE.U32 R90, R23, UR6, R92 ;  /* 0x00000006175a7c25 */ /* 0x000fc6000f8e005c */
[----:B------:R-:W-:Y:S01]  /*27f0*/  IADD3.X R159, R153, R159, R15, P0, P2 ;  /* 0x0000009f999f7210 */ /* 0x000fe200007e440f */
[----:B------:R-:W-:Y:S06]  /*2800*/  @!P1 BRA `(.L_x_34) ;  /* 0x0000000000049947 */ /* 0x000fec0003800000 */
[----:B------:R0:W5:Y:S02]  /*2810*/  LDG.E.LTC128B.U16 R164, desc[UR12][R10.64+0x12] ;  /* 0x0000120c0aa47981 */ /* 0x000164000c1e1520 */
.L_x_34:
[----:B------:R-:W-:Y:S05]  /*2820*/  BSYNC B0 ;  /* 0x0000000000007941 */ /* 0x000fea0003800000 */
.L_x_33:
[----:B-----5:R-:W-:Y:S01]  /*2830*/  HADD2.F32 R23, -RZ, R164.H0_H0 ;  /* 0x200000a4ff177230 */ /* 0x020fe20000004100 */
[----:B------:R-:W-:Y:S01]  /*2840*/  IADD3 R155, P0, P2, R155, R90, R14 ;  /* 0x0000005a9b9b7210 */ /* 0x000fe20007a1e00e */
[----:B------:R-:W-:Y:S01]  /*2850*/  IMAD.IADD R14, R22, 0x1, R91 ;  /* 0x00000001160e7824 */ /* 0x000fe200078e025b */
[C---:B------:R-:W-:Y:S01]  /*2860*/  SHF.L.U64.HI R93, R12.reuse, 0x7, R13 ;  /* 0x000000070c5d7819 */ /* 0x040fe2000001020d */
[----:B------:R-:W-:Y:S02]  /*2870*/  IMAD.SHL.U32 R91, R12, 0x80, RZ ;  /* 0x000000800c5b7824 */ /* 0x000fe400078e00ff */
[----:B------:R-:W-:Y:S01]  /*2880*/  FMUL R12, R23, R2 ;  /* 0x00000002170c7220 */ /* 0x000fe20000400000 */
[----:B------:R-:W-:Y:S01]  /*2890*/  @P1 IMAD.MOV.U32 R13, RZ, RZ, R89 ;  /* 0x000000ffff0d1224 */ /* 0x000fe200078e0059 */
[----:B------:R-:W-:Y:S01]  /*28a0*/  IADD3.X R16, R153, R14, R15, P0, P2 ;  /* 0x0000000e99107210 */ /* 0x000fe200007e440f */
[----:B------:R-:W-:Y:S01]  /*28b0*/  BSSY B0, `(.L_x_35) ;  /* 0x000000e000007945 */ /* 0x000fe20003800000 */
[----:B------:R-:W-:Y:S01]  /*28c0*/  FFMA R12, R95, R0, R12 ;  /* 0x000000005f0c7223 */ /* 0x000fe2000000000c */
[----:B------:R-:W-:-:S02]  /*28d0*/  IADD3 R22, P0, P2, R5, R6, R91 ;  /* 0x0000000605167210 */ /* 0x000fc40007a1e05b */
[----:B------:R-:W-:Y:S02]  /*28e0*/  ISETP.GT.AND P3, PT, R3, 0x10, PT ;  /* 0x000000100300780c */ /* 0x000fe40003f64270 */
[----:B------:R-:W-:Y:S02]  /*28f0*/  F2FP.F16.F32.PACK_AB R12, RZ, R12 ;  /* 0x0000000cff0c723e */ /* 0x000fe400000000ff */
[----:B------:R-:W-:Y:S02]  /*2900*/  IADD3.X R23, R17, R7, R93, P0, P2 ;  /* 0x0000000711177210 */ /* 0x000fe400007e445d */
[----:B------:R-:W-:Y:S01]  /*2910*/  PRMT R14, R12, 0x7610, R14 ;  /* 0x000076100c0e7816 */ /* 0x000fe2000000000e */
[----:B------:R-:W-:Y:S01]  /*2920*/  @P1 IMAD.MOV.U32 R12, RZ, RZ, R88 ;  /* 0x000000ffff0c1224 */ /* 0x000fe200078e0058 */
[----:B------:R-:W-:Y:S02]  /*2930*/  ISETP.GT.AND P0, PT, R4, RZ, P3 ;  /* 0x000000ff0400720c */ /* 0x000fe40001f04270 */
[----:B------:R-:W-:-:S02]  /*2940*/  LOP3.LUT R154, R154, 0xffffffef, RZ, 0xc0, !PT ;  /* 0xffffffef9a9a7812 */ /* 0x000fc400078ec0ff */
[----:B------:R0:W-:Y:S02]  /*2950*/  @P1 STG.E.U16 desc[UR12][R12.64+0x12], R14 ;  /* 0x0000120e0c001986 */ /* 0x0001e4000c10150c */
[----:B------:R-:W-:-:S07]  /*2960*/  @P3 LOP3.LUT R154, R154, 0x10, RZ, 0xfc, !PT ;  /* 0x000000109a9a3812 */ /* 0x000fce00078efcff */
[----:B------:R-:W-:Y:S05]  /*2970*/  @!P0 BRA `(.L_x_36) ;  /* 0x0000000000048947 */ /* 0x000fea0003800000 */
[----:B------:R0:W5:Y:S02]  /*2980*/  LDG.E.LTC128B.U16 R164, desc[UR12][R8.64+0x20] ;  /* 0x0000200c08a47981 */ /* 0x000164000c1e1520 */
.L_x_36:
[----:B------:R-:W-:Y:S05]  /*2990*/  BSYNC B0 ;  /* 0x0000000000007941 */ /* 0x000fea0003800000 */
.L_x_35:
[----:B0----5:R-:W-:Y:S01]  /*29a0*/  HADD2.F32 R13, -RZ, R164.H0_H0 ;  /* 0x200000a4ff0d7230 */ /* 0x021fe20000004100 */
[----:B------:R-:W-:Y:S01]  /*29b0*/  ISETP.GT.AND P1, PT, R3, 0x11, PT ;  /* 0x000000110300780c */ /* 0x000fe20003f24270 */
[----:B------:R-:W-:Y:S01]  /*29c0*/  BSSY B0, `(.L_x_37) ;  /* 0x000000a000007945 */ /* 0x000fe20003800000 */
[----:B------:R-:W-:Y:S02]  /*29d0*/  LOP3.LUT R154, R154, 0xffffffbf, RZ, 0xc0, !PT ;  /* 0xffffffbf9a9a7812 */ /* 0x000fe400078ec0ff */
[----:B------:R-:W-:-:S04]  /*29e0*/  FMUL R13, R13, R2 ;  /* 0x000000020d0d7220 */ /* 0x000fc80000400000 */
[----:B------:R-:W-:-:S05]  /*29f0*/  FFMA R13, R96, R0, R13 ;  /* 0x00000000600d7223 */ /* 0x000fca000000000d */
[----:B------:R-:W-:Y:S02]  /*2a00*/  F2FP.F16.F32.PACK_AB R13, RZ, R13 ;  /* 0x0000000dff0d723e */ /* 0x000fe400000000ff */
[----:B------:R-:W-:-:S03]  /*2a10*/  @P1 LOP3.LUT R154, R154, 0x40, RZ, 0xfc, !PT ;  /* 0x000000409a9a1812 */ /* 0x000fc600078efcff */
[----:B------:R0:W-:Y:S01]  /*2a20*/  @P0 STG.E.U16 desc[UR12][R6.64+0x20], R13 ;  /* 0x0000200d06000986 */ /* 0x0001e2000c10150c */
[----:B------:R-:W-:-:S13]  /*2a30*/  ISETP.GT.AND P0, PT, R4, RZ, P1 ;  /* 0x000000ff0400720c */ /* 0x000fda0000f04270 */
[----:B0-----:R-:W-:Y:S05]  /*2a40*/  @!P0 BRA `(.L_x_38) ;  /* 0x0000000000048947 */ /* 0x001fea0003800000 */
[----:B------:R0:W5:Y:S02]  /*2a50*/  LDG.E.LTC128B.U16 R164, desc[UR12][R8.64+0x22] ;  /* 0x0000220c08a47981 */ /* 0x000164000c1e1520 */
.L_x_38:
[----:B------:R-:W-:Y:S05]  /*2a60*/  BSYNC B0 ;  /* 0x0000000000007941 */ /* 0x000fea0003800000 */
.L_x_37:
[----:B-----5:R-:W-:Y:S01]  /*2a70*/  HADD2.F32 R13, -RZ, R164.H0_H0 ;  /* 0x200000a4ff0d7230 */ /* 0x020fe20000004100 */
[----:B------:R-:W-:Y:S04]  /*2a80*/  BSSY B0, `(.L_x_39) ;  /* 0x0000008000007945 */ /* 0x000fe80003800000 */
[----:B------:R-:W-:-:S04]  /*2a90*/  FMUL R12, R13, R2 ;  /* 0x000000020d0c7220 */ /* 0x000fc80000400000 */
[----:B------:R-:W-:-:S05]  /*2aa0*/  FFMA R12, R97, R0, R12 ;  /* 0x00000000610c7223 */ /* 0x000fca000000000c */
[----:B------:R-:W-:-:S05]  /*2ab0*/  F2FP.F16.F32.PACK_AB R12, RZ, R12 ;  /* 0x0000000cff0c723e */ /* 0x000fca00000000ff */
[----:B------:R0:W-:Y:S01]  /*2ac0*/  @P0 STG.E.U16 desc[UR12][R6.64+0x22], R12 ;  /* 0x0000220c06000986 */ /* 0x0001e2000c10150c */
[----:B------:R-:W-:-:S13]  /*2ad0*/  ISETP.GT.AND P0, PT, R4, 0x8, P3 ;  /* 0x000000080400780c */ /* 0x000fda0001f04270 */
[----:B0-----:R-:W-:Y:S05]  /*2ae0*/  @!P0 BRA `(.L_x_40) ;  /* 0x0000000000048947 */ /* 0x001fea0003800000 */
[----:B------:R0:W5:Y:S02]  /*2af0*/  LDG.E.LTC128B.U16 R164, desc[UR12][R10.64+0x20] ;  /* 0x0000200c0aa47981 */ /* 0x000164000c1e1520 */
.L_x_40:
[----:B------:R-:W-:Y:S05]  /*2b00*/  BSYNC B0 ;  /* 0x0000000000007941 */ /* 0x000fea0003800000 */
.L_x_39:
[----:B-----5:R-:W-:Y:S01]  /*2b10*/  HADD2.F32 R13, -RZ, R164.H0_H0 ;  /* 0x200000a4ff0d7230 */ /* 0x020fe20000004100 */
[----:B------:R-:W-:Y:S01]  /*2b20*/  BSSY B0, `(.L_x_41) ;  /* 0x000000b000007945 */ /* 0x000fe20003800000 */
[----:B------:R-:W-:-:S03]  /*2b30*/  @P0 IMAD.MOV.U32 R12, RZ, RZ, R88 ;  /* 0x000000ffff0c0224 */ /* 0x000fc600078e0058 */
[----:B------:R-:W-:-:S04]  /*2b40*/  FMUL R13, R13, R2 ;  /* 0x000000020d0d7220 */ /* 0x000fc80000400000 */
[----:B------:R-:W-:-:S05]  /*2b50*/  FFMA R13, R98, R0, R13 ;  /* 0x00000000620d7223 */ /* 0x000fca000000000d */
[----:B------:R-:W-:-:S04]  /*2b60*/  F2FP.F16.F32.PACK_AB R13, RZ, R13 ;  /* 0x0000000dff0d723e */ /* 0x000fc800000000ff */
[----:B------:R-:W-:Y:S01]  /*2b70*/  PRMT R14, R13, 0x7610, R14 ;  /* 0x000076100d0e7816 */ /* 0x000fe2000000000e */
[----:B------:R-:W-:-:S05]  /*2b80*/  @P0 IMAD.MOV.U32 R13, RZ, RZ, R89 ;  /* 0x000000ffff0d0224 */ /* 0x000fca00078e0059 */
[----:B------:R0:W-:Y:S01]  /*2b90*/  @P0 STG.E.U16 desc[UR12][R12.64+0x20], R14 ;  /* 0x0000200e0c000986 */ /* 0x0001e2000c10150c */
[----:B------:R-:W-:-:S13]  /*2ba0*/  ISETP.GT.AND P0, PT, R4, 0x8, P1 ;  /* 0x000000080400780c */ /* 0x000fda0000f04270 */
[----:B0-----:R-:W-:Y:S05]  /*2bb0*/  @!P0 BRA `(.L_x_42) ;  /* 0x0000000000048947 */ /* 0x001fea0003800000 */
[----:B------:R0:W5:Y:S02]  /*2bc0*/  LDG.E.LTC128B.U16 R164, desc[UR12][R10.64+0x22] ;  /* 0x0000220c0aa47981 */ /* 0x000164000c1e1520 */
.L_x_42:
[----:B------:R-:W-:Y:S05]  /*2bd0*/  BSYNC B0 ;  /* 0x0000000000007941 */ /* 0x000fea0003800000 */
.L_x_41:
[----:B-----5:R-:W-:Y:S01]  /*2be0*/  HADD2.F32 R13, -RZ, R164.H0_H0 ;  /* 0x200000a4ff0d7230 */ /* 0x020fe20000004100 */
[----:B------:R-:W-:Y:S01]  /*2bf0*/  ISETP.GT.AND P2, PT, R3, 0x18, PT ;  /* 0x000000180300780c */ /* 0x000fe20003f44270 */
[----:B------:R-:W-:Y:S01]  /*2c00*/  BSSY B0, `(.L_x_43) ;  /* 0x0000017000007945 */ /* 0x000fe20003800000 */
[----:B------:R-:W-:Y:S02]  /*2c10*/  LOP3.LUT R154, R154, 0xfbffffff, RZ, 0xc0, !PT ;  /* 0xfbffffff9a9a7812 */ /* 0x000fe400078ec0ff */
[----:B------:R-:W-:-:S04]  /*2c20*/  FMUL R12, R13, R2 ;  /* 0x000000020d0c7220 */ /* 0x000fc80000400000 */
[----:B------:R-:W-:-:S05]  /*2c30*/  FFMA R12, R99, R0, R12 ;  /* 0x00000000630c7223 */ /* 0x000fca000000000c */
[----:B------:R-:W-:Y:S02]  /*2c40*/  F2FP.F16.F32.PACK_AB R12, RZ, R12 ;  /* 0x0000000cff0c723e */ /* 0x000fe400000000ff */
[----:B------:R-:W-:Y:S02]  /*2c50*/  @P2 LOP3.LUT R154, R154, 0x4000000, RZ, 0xfc, !PT ;  /* 0x040000009a9a2812 */ /* 0x000fe400078efcff */
[----:B------:R-:W-:Y:S01]  /*2c60*/  PRMT R15, R12, 0x7610, R15 ;  /* 0x000076100c0f7816 */ /* 0x000fe2000000000f */
[----:B------:R-:W-:-:S04]  /*2c70*/  IMAD.WIDE.U32 R12, R165, UR10, R20 ;  /* 0x0000000aa50c7c25 */ /* 0x000fc8000f8e0014 */
[----:B------:R1:W-:Y:S01]  /*2c80*/  @P0 STG.E.U16 desc[UR12][R88.64+0x22], R15 ;  /* 0x0000220f58000986 */ /* 0x0003e2000c10150c */
[----:B------:R-:W-:Y:S01]  /*2c90*/  IMAD.IADD R13, R13, 0x1, R167 ;  /* 0x000000010d0d7824 */ /* 0x000fe200078e02a7 */
[----:B------:R-:W-:-:S04]  /*2ca0*/  LEA R94, P0, R12, UR14, 0x1 ;  /* 0x0000000e0c5e7c11 */ /* 0x000fc8000f8008ff */
[----:B------:R-:W-:Y:S02]  /*2cb0*/  LEA.HI.X R95, R12, UR15, R13, 0x1, P0 ;  /* 0x0000000f0c5f7c11 */ /* 0x000fe400080f0c0d */
[----:B------:R-:W-:-:S04]  /*2cc0*/  LEA R12, P0, R152, UR14, 0x1 ;  /* 0x0000000e980c7c11 */ /* 0x000fc8000f8008ff */
[----:B------:R-:W-:Y:S02]  /*2cd0*/  LEA.HI.X R13, R152, UR15, R159, 0x1, P0 ;  /* 0x0000000f980d7c11 */ /* 0x000fe400080f0c9f */
[----:B------:R-:W-:-:S05]  /*2ce0*/  IADD3 R19, P0, R18, R156, RZ ;  /* 0x0000009c12137210 */ /* 0x000fca0007f1e0ff */
[----:B------:R-:W-:Y:S01]  /*2cf0*/  IMAD.X R20, R163, 0x1, R21, P0 ;  /* 0x00000001a3147824 */ /* 0x000fe200000e0615 */
[----:B------:R-:W-:-:S04]  /*2d00*/  LEA R18, P0, R19, UR14, 0x1 ;  /* 0x0000000e13127c11 */ /* 0x000fc8000f8008ff */
[----:B------:R-:W-:Y:S02]  /*2d10*/  LEA.HI.X R19, R19, UR15, R20, 0x1, P0 ;  /* 0x0000000f13137c11 */ /* 0x000fe400080f0c14 */
[----:B------:R-:W-:-:S04]  /*2d20*/  LEA R14, P0, R155, UR14, 0x1 ;  /* 0x0000000e9b0e7c11 */ /* 0x000fc8000f8008ff */
[----:B-1----:R-:W-:Y:S02]  /*2d30*/  LEA.HI.X R15, R155, UR15, R16, 0x1, P0 ;  /* 0x0000000f9b0f7c11 */ /* 0x002fe400080f0c10 */
[----:B------:R-:W-:-:S13]  /*2d40*/  ISETP.GT.AND P0, PT, R4, RZ, P2 ;  /* 0x000000ff0400720c */ /* 0x000fda0001704270 */
[----:B------:R-:W-:Y:S05]  /*2d50*/  @!P0 BRA `(.L_x_44) ;  /* 0x0000000000048947 */ /* 0x000fea0003800000 */
[----:B------:R1:W5:Y:S02]  /*2d60*/  LDG.E.LTC128B.U16 R164, desc[UR12][R8.64+0x30] ;  /* 0x0000300c08a47981 */ /* 0x000364000c1e1520 */
.L_x_44:
[----:B------:R-:W-:Y:S05]  /*2d70*/  BSYNC B0 ;  /* 0x0000000000007941 */ /* 0x000fea0003800000 */
.L_x_43:
[----:B-----5:R-:W-:Y:S01]  /*2d80*/  HADD2.F32 R21, -RZ, R164.H0_H0 ;  /* 0x200000a4ff157230 */ /* 0x020fe20000004100 */
        /* <DEDUP_REMOVED lines=11> */
.L_x_46:
[----:B------:R-:W-:Y:S05]  /*2e40*/  BSYNC B0 ;  /* 0x0000000000007941 */ /* 0x000fea0003800000 */
.L_x_45:
        /* <DEDUP_REMOVED lines=9> */
.L_x_48:
[----:B------:R-:W-:Y:S05]  /*2ee0*/  BSYNC B0 ;  /* 0x0000000000007941 */ /* 0x000fea0003800000 */
.L_x_47:
        /* <DEDUP_REMOVED lines=12> */
.L_x_50:
[----:B------:R-:W-:Y:S05]  /*2fb0*/  BSYNC B0 ;  /* 0x0000000000007941 */ /* 0x000fea0003800000 */
.L_x_49:
[----:B-----5:R-:W-:Y:S01]  /*2fc0*/  HADD2.F32 R21, -RZ, R164.H0_H0 ;  /* 0x200000a4ff157230 */ /* 0x020fe20000004100 */
[----:B------:R-:W-:Y:S01]  /*2fd0*/  ISETP.GT.AND P2, PT, R3, 0x20, PT ;  /* 0x000000200300780c */ /* 0x000fe20003f44270 */
[----:B------:R-:W-:Y:S01]  /*2fe0*/  @P0 IMAD.MOV.U32 R20, RZ, RZ, R88 ;  /* 0x000000ffff140224 */ /* 0x000fe200078e0058 */
[----:B------:R-:W-:Y:S01]  /*2ff0*/  LOP3.LUT R154, R154, 0xfeffffff, RZ, 0xc0, !PT ;  /* 0xfeffffff9a9a7812 */ /* 0x000fe200078ec0ff */
[----:B------:R-:W-:Y:S01]  /*3000*/  BSSY B0, `(.L_x_51) ;  /* 0x000000a000007945 */ /* 0x000fe20003800000 */
[----:B------:R-:W-:Y:S01]  /*3010*/  FMUL R16, R21, R2 ;  /* 0x0000000215107220 */ /* 0x000fe20000400000 */
[----:B------:R-:W-:-:S03]  /*3020*/  @P0 IMAD.MOV.U32 R21, RZ, RZ, R89 ;  /* 0x000000ffff150224 */ /* 0x000fc600078e0059 */
[----:B------:R-:W-:-:S05]  /*3030*/  FFMA R16, R103, R0, R16 ;  /* 0x0000000067107223 */ /* 0x000fca0000000010 */
[----:B------:R-:W-:Y:S02]  /*3040*/  F2FP.F16.F32.PACK_AB R16, RZ, R16 ;  /* 0x00000010ff10723e */ /* 0x000fe400000000ff */
[----:B------:R-:W-:-:S03]  /*3050*/  @P2 LOP3.LUT R154, R154, 0x1000000, RZ, 0xfc, !PT ;  /* 0x010000009a9a2812 */ /* 0x000fc600078efcff */
[----:B------:R0:W-:Y:S01]  /*3060*/  @P0 STG.E.U16 desc[UR12][R20.64+0x32], R16 ;  /* 0x0000321014000986 */ /* 0x0001e2000c10150c */
[----:B------:R-:W-:-:S13]  /*3070*/  ISETP.GT.AND P0, PT, R4, RZ, P2 ;  /* 0x000000ff0400720c */ /* 0x000fda0001704270 */
[----:B0-----:R-:W-:Y:S05]  /*3080*/  @!P0 BRA `(.L_x_52) ;  /* 0x0000000000048947 */ /* 0x001fea0003800000 */
[----:B------:R0:W5:Y:S02]  /*3090*/  LDG.E.LTC128B.U16 R164, desc[UR12][R8.64+0x40] ;  /* 0x0000400c08a47981 */ /* 0x000164000c1e1520 */
.L_x_52:
[----:B------:R-:W-:Y:S05]  /*30a0*/  BSYNC B0 ;  /* 0x0000000000007941 */ /* 0x000fea0003800000 */
.L_x_51:
        /* <DEDUP_REMOVED lines=12> */
.L_x_54:
[----:B------:R-:W-:Y:S05]  /*3170*/  BSYNC B0 ;  /* 0x0000000000007941 */ /* 0x000fea0003800000 */
.L_x_53:
        /* <DEDUP_REMOVED lines=9> */
.L_x_56:
[----:B------:R-:W-:Y:S05]  /*3210*/  BSYNC B0 ;  /* 0x0000000000007941 */ /* 0x000fea0003800000 */
.L_x_55:
        /* <DEDUP_REMOVED lines=12> */
.L_x_58:
[----:B------:R-:W-:Y:S05]  /*32e0*/  BSYNC B0 ;  /* 0x0000000000007941 */ /* 0x000fea0003800000 */
.L_x_57:
        /* <DEDUP_REMOVED lines=14> */
.L_x_60:
[----:B------:R-:W-:Y:S05]  /*33d0*/  BSYNC B0 ;  /* 0x0000000000007941 */ /* 0x000fea0003800000 */
.L_x_59:
        /* <DEDUP_REMOVED lines=12> */
.L_x_62:
[----:B------:R-:W-:Y:S05]  /*34a0*/  BSYNC B0 ;  /* 0x0000000000007941 */ /* 0x000fea0003800000 */
.L_x_61:
        /* <DEDUP_REMOVED lines=9> */
.L_x_64:
[----:B------:R-:W-:Y:S05]  /*3540*/  BSYNC B0 ;  /* 0x0000000000007941 */ /* 0x000fea0003800000 */
.L_x_63:
        /* <DEDUP_REMOVED lines=12> */
.L_x_66:
[----:B------:R-:W-:Y:S05]  /*3610*/  BSYNC B0 ;  /* 0x0000000000007941 */ /* 0x000fea0003800000 */
.L_x_65:
        /* <DEDUP_REMOVED lines=14> */
.L_x_68:
[----:B------:R-:W-:Y:S05]  /*3700*/  BSYNC B0 ;  /* 0x0000000000007941 */ /* 0x000fea0003800000 */
.L_x_67:
        /* <DEDUP_REMOVED lines=12> */
.L_x_70:
[----:B------:R-:W-:Y:S05]  /*37d0*/  BSYNC B0 ;  /* 0x0000000000007941 */ /* 0x000fea0003800000 */
.L_x_69:
        /* <DEDUP_REMOVED lines=9> */
.L_x_72:
[----:B------:R-:W-:Y:S05]  /*3870*/  BSYNC B0 ;  /* 0x0000000000007941 */ /* 0x000fea0003800000 */
.L_x_71:
        /* <DEDUP_REMOVED lines=12> */
.L_x_74:
[----:B------:R-:W-:Y:S05]  /*3940*/  BSYNC B0 ;  /* 0x0000000000007941 */ /* 0x000fea0003800000 */
.L_x_73:
        /* <DEDUP_REMOVED lines=14> */
.L_x_76:
[----:B------:R-:W-:Y:S05]  /*3a30*/  BSYNC B0 ;  /* 0x0000000000007941 */ /* 0x000fea0003800000 */
.L_x_75:
        /* <DEDUP_REMOVED lines=12> */
.L_x_78:
[----:B------:R-:W-:Y:S05]  /*3b00*/  BSYNC B0 ;  /* 0x0000000000007941 */ /* 0x000fea0003800000 */
.L_x_77:
        /* <DEDUP_REMOVED lines=9> */
.L_x_80:
[----:B------:R-:W-:Y:S05]  /*3ba0*/  BSYNC B0 ;  /* 0x0000000000007941 */ /* 0x000fea0003800000 */
.L_x_79:
        /* <DEDUP_REMOVED lines=12> */
.L_x_82:
[----:B------:R-:W-:Y:S05]  /*3c70*/  BSYNC B0 ;  /* 0x0000000000007941 */ /* 0x000fea0003800000 */
.L_x_81:
        /* <DEDUP_REMOVED lines=14> */
.L_x_84:
[----:B------:R-:W-:Y:S05]  /*3d60*/  BSYNC B0 ;  /* 0x0000000000007941 */ /* 0x000fea0003800000 */
.L_x_83:
        /* <DEDUP_REMOVED lines=12> */
.L_x_86:
[----:B------:R-:W-:Y:S05]  /*3e30*/  BSYNC B0 ;  /* 0x0000000000007941 */ /* 0x000fea0003800000 */
.L_x_85:
        /* <DEDUP_REMOVED lines=9> */
.L_x_88:
[----:B------:R-:W-:Y:S05]  /*3ed0*/  BSYNC B0 ;  /* 0x0000000000007941 */ /* 0x000fea0003800000 */
.L_x_87:
        /* <DEDUP_REMOVED lines=12> */
.L_x_90:
[----:B------:R-:W-:Y:S05]  /*3fa0*/  BSYNC B0 ;  /* 0x0000000000007941 */ /* 0x000fea0003800000 */
.L_x_89:
        /* <DEDUP_REMOVED lines=14> */
.L_x_92:
[----:B------:R-:W-:Y:S05]  /*4090*/  BSYNC B0 ;  /* 0x0000000000007941 */ /* 0x000fea0003800000 */
.L_x_91:
        /* <DEDUP_REMOVED lines=12> */
.L_x_94:
[----:B------:R-:W-:Y:S05]  /*4160*/  BSYNC B0 ;  /* 0x0000000000007941 */ /* 0x000fea0003800000 */
.L_x_93:
        /* <DEDUP_REMOVED lines=9> */
.L_x_96:
[----:B------:R-:W-:Y:S05]  /*4200*/  BSYNC B0 ;  /* 0x0000000000007941 */ /* 0x000fea0003800000 */
.L_x_95:
        /* <DEDUP_REMOVED lines=12> */
.L_x_98:
[----:B------:R-:W-:Y:S05]  /*42d0*/  BSYNC B0 ;  /* 0x0000000000007941 */ /* 0x000fea0003800000 */
.L_x_97:
        /* <DEDUP_REMOVED lines=14> */
.L_x_100:
[----:B------:R-:W-:Y:S05]  /*43c0*/  BSYNC B0 ;  /* 0x0000000000007941 */ /* 0x000fea0003800000 */
.L_x_99:
        /* <DEDUP_REMOVED lines=12> */
.L_x_102:
[----:B------:R-:W-:Y:S05]  /*4490*/  BSYNC B0 ;  /* 0x0000000000007941 */ /* 0x000fea0003800000 */
.L_x_101:
        /* <DEDUP_REMOVED lines=9> */
.L_x_104:
[----:B------:R-:W-:Y:S05]  /*4530*/  BSYNC B0 ;  /* 0x0000000000007941 */ /* 0x000fea0003800000 */
.L_x_103:
        /* <DEDUP_REMOVED lines=12> */
.L_x_106:
[----:B------:R-:W-:Y:S05]  /*4600*/  BSYNC B0 ;  /* 0x0000000000007941 */ /* 0x000fea0003800000 */
.L_x_105:
        /* <DEDUP_REMOVED lines=14> */
.L_x_108:
[----:B------:R-:W-:Y:S05]  /*46f0*/  BSYNC B0 ;  /* 0x0000000000007941 */ /* 0x000fea0003800000 */
.L_x_107:
        /* <DEDUP_REMOVED lines=12> */
.L_x_110:
[----:B------:R-:W-:Y:S05]  /*47c0*/  BSYNC B0 ;  /* 0x0000000000007941 */ /* 0x000fea0003800000 */
.L_x_109:
        /* <DEDUP_REMOVED lines=9> */
.L_x_112:
[----:B------:R-:W-:Y:S05]  /*4860*/  BSYNC B0 ;  /* 0x0000000000007941 */ /* 0x000fea0003800000 */
.L_x_111:
        /* <DEDUP_REMOVED lines=12> */
.L_x_114:
[----:B------:R-:W-:Y:S05]  /*4930*/  BSYNC B0 ;  /* 0x0000000000007941 */ /* 0x000fea0003800000 */
.L_x_113:
        /* <DEDUP_REMOVED lines=14> */
.L_x_116:
[----:B------:R-:W-:Y:S05]  /*4a20*/  BSYNC B0 ;  /* 0x0000000000007941 */ /* 0x000fea0003800000 */
.L_x_115:
        /* <DEDUP_REMOVED lines=12> */
.L_x_118:
[----:B------:R-:W-:Y:S05]  /*4af0*/  BSYNC B0 ;  /* 0x0000000000007941 */ /* 0x000fea0003800000 */
.L_x_117:
        /* <DEDUP_REMOVED lines=9> */
.L_x_120:
[----:B------:R-:W-:Y:S05]  /*4b90*/  BSYNC B0 ;  /* 0x0000000000007941 */ /* 0x000fea0003800000 */
.L_x_119:
        /* <DEDUP_REMOVED lines=12> */
.L_x_122:
[----:B------:R-:W-:Y:S05]  /*4c60*/  BSYNC B0 ;  /* 0x0000000000007941 */ /* 0x000fea0003800000 */
.L_x_121:
        /* <DEDUP_REMOVED lines=14> */
.L_x_124:
[----:B------:R-:W-:Y:S05]  /*4d50*/  BSYNC B0 ;  /* 0x0000000000007941 */ /* 0x000fea0003800000 */
.L_x_123:
        /* <DEDUP_REMOVED lines=12> */
.L_x_126:
[----:B------:R-:W-:Y:S05]  /*4e20*/  BSYNC B0 ;  /* 0x0000000000007941 */ /* 0x000fea0003800000 */
.L_x_125:
        /* <DEDUP_REMOVED lines=9> */
.L_x_128:
[----:B------:R-:W-:Y:S05]  /*4ec0*/  BSYNC B0 ;  /* 0x0000000000007941 */ /* 0x000fea0003800000 */
.L_x_127:
        /* <DEDUP_REMOVED lines=12> */
.L_x_130:
[----:B------:R-:W-:Y:S05]  /*4f90*/  BSYNC B0 ;  /* 0x0000000000007941 */ /* 0x000fea0003800000 */
.L_x_129:
[----:B-----5:R-:W-:Y:S01]  /*4fa0*/  HADD2.F32 R21, -RZ, R164.H0_H0 ;  /* 0x200000a4ff157230 */ /* 0x020fe20000004100 */
[----:B------:R-:W-:Y:S01]  /*4fb0*/  ISETP.GT.AND P3, PT, R3, 0x70, PT ;  /* 0x000000700300780c */ /* 0x000fe20003f64270 */
[----:B------:R-:W-:Y:S01]  /*4fc0*/  @P0 IMAD.MOV.U32 R20, RZ, RZ, R88 ;  /* 0x000000ffff140224 */ /* 0x000fe200078e0058 */
[----:B------:R-:W-:Y:S02]  /*4fd0*/  BSSY B0, `(.L_x_131) ;  /* 0x0000009000007945 */ /* 0x000fe40003800000 */
[----:B------:R-:W-:Y:S01]  /*4fe0*/  FMUL R16, R21, R2 ;  /* 0x0000000215107220 */ /* 0x000fe20000400000 */
[----:B------:R-:W-:-:S03]  /*4ff0*/  @P0 IMAD.MOV.U32 R21, RZ, RZ, R89 ;  /* 0x000000ffff150224 */ /* 0x000fc600078e0059 */
[----:B------:R-:W-:-:S05]  /*5000*/  FFMA R16, R143, R0, R16 ;  /* 0x000000008f107223 */ /* 0x000fca0000000010 */
[----:B------:R-:W-:-:S05]  /*5010*/  F2FP.F16.F32.PACK_AB R16, RZ, R16 ;  /* 0x00000010ff10723e */ /* 0x000fca00000000ff */
[----:B------:R0:W-:Y:S01]  /*5020*/  @P0 STG.E.U16 desc[UR12][R20.64+0xd2], R16 ;  /* 0x0000d21014000986 */ /* 0x0001e2000c10150c */
[----:B------:R-:W-:-:S13]  /*5030*/  ISETP.GT.AND P0, PT, R4, RZ, P3 ;  /* 0x000000ff0400720c */ /* 0x000fda0001f04270 */
[----:B0-----:R-:W-:Y:S05]  /*5040*/  @!P0 BRA `(.L_x_132) ;  /* 0x0000000000048947 */ /* 0x001fea0003800000 */
[----:B------:R0:W5:Y:S02]  /*5050*/  LDG.E.LTC128B.U16 R164, desc[UR12][R8.64+0xe0] ;  /* 0x0000e00c08a47981 */ /* 0x000164000c1e1520 */
.L_x_132:
[----:B------:R-:W-:Y:S05]  /*5060*/  BSYNC B0 ;  /* 0x0000000000007941 */ /* 0x000fea0003800000 */
.L_x_131:
[----:B-----5:R-:W-:Y:S01]  /*5070*/  HADD2.F32 R21, -RZ, R164.H0_H0 ;  /* 0x200000a4ff157230 */ /* 0x020fe20000004100 */
[----:B------:R-:W-:Y:S01]  /*5080*/  ISETP.GT.AND P2, PT, R3, 0x71, PT ;  /* 0x000000710300780c */ /* 0x000fe20003f44270 */
[----:B------:R-:W-:Y:S03]  /*5090*/  BSSY B0, `(.L_x_133) ;  /* 0x0000008000007945 */ /* 0x000fe60003800000 */
[----:B------:R-:W-:-:S04]  /*50a0*/  FMUL R21, R21, R2 ;  /* 0x0000000215157220 */ /* 0x000fc80000400000 */
[----:B------:R-:W-:-:S05]  /*50b0*/  FFMA R21, R144, R0, R21 ;  /* 0x0000000090157223 */ /* 0x000fca0000000015 */
[----:B------:R-:W-:-:S05]  /*50c0*/  F2FP.F16.F32.PACK_AB R21, RZ, R21 ;  /* 0x00000015ff15723e */ /* 0x000fca00000000ff */
[----:B------:R0:W-:Y:S01]  /*50d0*/  @P0 STG.E.U16 desc[UR12][R6.64+0xe0], R21 ;  /* 0x0000e01506000986 */ /* 0x0001e2000c10150c */
[----:B------:R-:W-:-:S13]  /*50e0*/  ISETP.GT.AND P0, PT, R4, RZ, P2 ;  /* 0x000000ff0400720c */ /* 0x000fda0001704270 */
[----:B0-----:R-:W-:Y:S05]  /*50f0*/  @!P0 BRA `(.L_x_134) ;  /* 0x0000000000048947 */ /* 0x001fea0003800000 */
[----:B------:R0:W5:Y:S02]  /*5100*/  LDG.E.LTC128B.U16 R164, desc[UR12][R8.64+0xe2] ;  /* 0x0000e20c08a47981 */ /* 0x000164000c1e1520 */
.L_x_134:
[----:B------:R-:W-:Y:S05]  /*5110*/  BSYNC B0 ;  /* 0x0000000000007941 */ /* 0x000fea0003800000 */
.L_x_133:
        /* <DEDUP_REMOVED lines=9> */
.L_x_136:
[----:B------:R-:W-:Y:S05]  /*51b0*/  BSYNC B0 ;  /* 0x0000000000007941 */ /* 0x000fea0003800000 */
.L_x_135:
        /* <DEDUP_REMOVED lines=12> */
.L_x_138:
[----:B------:R-:W-:Y:S05]  /*5280*/  BSYNC B0 ;  /* 0x0000000000007941 */ /* 0x000fea0003800000 */
.L_x_137:
        /* <DEDUP_REMOVED lines=12> */
.L_x_140:
[----:B------:R-:W-:Y:S05]  /*5350*/  BSYNC B0 ;  /* 0x0000000000007941 */ /* 0x000fea0003800000 */
.L_x_139:
[----:B-----5:R-:W-:Y:S01]  /*5360*/  HADD2.F32 R21, -RZ, R164.H0_H0 ;  /* 0x200000a4ff157230 */ /* 0x020fe20000004100 */
[----:B------:R-:W-:Y:S04]  /*5370*/  BSSY B0, `(.L_x_141) ;  /* 0x000000b000007945 */ /* 0x000fe80003800000 */
[----:B------:R-:W-:-:S04]  /*5380*/  FMUL R21, R21, R2 ;  /* 0x0000000215157220 */ /* 0x000fc80000400000 */
[----:B------:R-:W-:-:S05]  /*5390*/  FFMA R21, R148, R0, R21 ;  /* 0x0000000094157223 */ /* 0x000fca0000000015 */
[----:B------:R-:W-:-:S05]  /*53a0*/  F2FP.F16.F32.PACK_AB R21, RZ, R21 ;  /* 0x00000015ff15723e */ /* 0x000fca00000000ff */
[----:B------:R1:W-:Y:S01]  /*53b0*/  @P0 STG.E.U16 desc[UR12][R6.64+0xf0], R21 ;  /* 0x0000f01506000986 */ /* 0x0003e2000c10150c */
[----:B------:R-:W-:-:S05]  /*53c0*/  IADD3 R20, P0, R91, R6, RZ ;  /* 0x000000065b147210 */ /* 0x000fca0007f1e0ff */
[----:B-1----:R-:W-:Y:S01]  /*53d0*/  IMAD.X R21, R93, 0x1, R7, P0 ;  /* 0x000000015d157824 */ /* 0x002fe200000e0607 */
[----:B------:R-:W-:-:S04]  /*53e0*/  ISETP.GT.AND P0, PT, R3, 0x79, PT ;  /* 0x000000790300780c */ /* 0x000fc80003f04270 */
[----:B------:R-:W-:-:S13]  /*53f0*/  ISETP.GT.AND P4, PT, R4, RZ, P0 ;  /* 0x000000ff0400720c */ /* 0x000fda0000784270 */
[----:B------:R-:W-:Y:S05]  /*5400*/  @!P4 BRA `(.L_x_142) ;  /* 0x000000000004c947 */ /* 0x000fea0003800000 */
[----:B------:R1:W5:Y:S02]  /*5410*/  LDG.E.LTC128B.U16 R164, desc[UR12][R8.64+0xf2] ;  /* 0x0000f20c08a47981 */ /* 0x000364000c1e1520 */
.L_x_142:
[----:B------:R-:W-:Y:S05]  /*5420*/  BSYNC B0 ;  /* 0x0000000000007941 */ /* 0x000fea0003800000 */
.L_x_141:
[----:B-----5:R-:W-:Y:S01]  /*5430*/  HADD2.F32 R3, -RZ, R164.H0_H0 ;  /* 0x200000a4ff037230 */ /* 0x020fe20000004100 */
[----:B------:R-:W-:Y:S04]  /*5440*/  BSSY B0, `(.L_x_143) ;  /* 0x0000008000007945 */ /* 0x000fe80003800000 */
[----:B01-3--:R-:W-:-:S04]  /*5450*/  FMUL R8, R3, R2 ;  /* 0x0000000203087220 */ /* 0x00bfc80000400000 */
[----:B------:R-:W-:-:S05]  /*5460*/  FFMA R8, R149, R0, R8 ;  /* 0x0000000095087223 */ /* 0x000fca0000000008 */
[----:B------:R-:W-:-:S05]  /*5470*/  F2FP.F16.F32.PACK_AB R8, RZ, R8 ;  /* 0x00000008ff08723e */ /* 0x000fca00000000ff */
[----:B------:R0:W-:Y:S01]  /*5480*/  @P4 STG.E.U16 desc[UR12][R6.64+0xf2], R8 ;  /* 0x0000f20806004986 */ /* 0x0001e2000c10150c */
[----:B------:R-:W-:-:S13]  /*5490*/  ISETP.GT.AND P4, PT, R4, 0x8, P1 ;  /* 0x000000080400780c */ /* 0x000fda0000f84270 */
[----:B0-----:R-:W-:Y:S05]  /*54a0*/  @!P4 BRA `(.L_x_144) ;  /* 0x000000000004c947 */ /* 0x001fea0003800000 */
[----:B------:R0:W5:Y:S02]  /*54b0*/  LDG.E.LTC128B.U16 R164, desc[UR12][R10.64+0xf0] ;  /* 0x0000f00c0aa47981 */ /* 0x000164000c1e1520 */
.L_x_144:
[----:B------:R-:W-:Y:S05]  /*54c0*/  BSYNC B0 ;  /* 0x0000000000007941 */ /* 0x000fea0003800000 */
.L_x_143:
[----:B-----5:R-:W-:Y:S01]  /*54d0*/  HADD2.F32 R3, -RZ, R164.H0_H0 ;  /* 0x200000a4ff037230 */ /* 0x020fe20000004100 */
[----:B------:R-:W-:Y:S01]  /*54e0*/  BSSY B0, `(.L_x_145) ;  /* 0x000000a000007945 */ /* 0x000fe20003800000 */
[----:B------:R-:W-:Y:S02]  /*54f0*/  @P4 IMAD.MOV.U32 R6, RZ, RZ, R88 ;  /* 0x000000ffff064224 */ /* 0x000fe400078e0058 */
[----:B------:R-:W-:Y:S02]  /*5500*/  @P4 IMAD.MOV.U32 R7, RZ, RZ, R89 ;  /* 0x000000ffff074224 */ /* 0x000fe400078e0059 */
[----:B------:R-:W-:-:S04]  /*5510*/  FMUL R3, R3, R2 ;  /* 0x0000000203037220 */ /* 0x000fc80000400000 */
[----:B------:R-:W-:-:S05]  /*5520*/  FFMA R3, R150, R0, R3 ;  /* 0x0000000096037223 */ /* 0x000fca0000000003 */
[----:B------:R-:W-:-:S05]  /*5530*/  F2FP.F16.F32.PACK_AB R3, RZ, R3 ;  /* 0x00000003ff03723e */ /* 0x000fca00000000ff */
[----:B------:R1:W-:Y:S01]  /*5540*/  @P4 STG.E.U16 desc[UR12][R6.64+0xf0], R3 ;  /* 0x0000f00306004986 */ /* 0x0003e2000c10150c */
[----:B------:R-:W-:-:S13]  /*5550*/  ISETP.GT.AND P4, PT, R4, 0x8, P0 ;  /* 0x000000080400780c */ /* 0x000fda0000784270 */
[----:B-1----:R-:W-:Y:S05]  /*5560*/  @!P4 BRA `(.L_x_146) ;  /* 0x000000000004c947 */ /* 0x002fea0003800000 */
[----:B------:R1:W5:Y:S02]  /*5570*/  LDG.E.LTC128B.U16 R164, desc[UR12][R10.64+0xf2] ;  /* 0x0000f20c0aa47981 */ /* 0x000364000c1e1520 */
.L_x_146:
[----:B------:R-:W-:Y:S05]  /*5580*/  BSYNC B0 ;  /* 0x0000000000007941 */ /* 0x000fea0003800000 */
.L_x_145:
[----:B-----5:R-:W-:-:S05]  /*5590*/  HADD2.F32 R3, -RZ, R164.H0_H0 ;  /* 0x200000a4ff037230 */ /* 0x020fca0000004100 */
[----:B------:R-:W-:-:S04]  /*55a0*/  FMUL R6, R3, R2 ;  /* 0x0000000203067220 */ /* 0x000fc80000400000 */
[----:B------:R-:W-:-:S05]  /*55b0*/  FFMA R6, R151, R0, R6 ;  /* 0x0000000097067223 */ /* 0x000fca0000000006 */
[----:B------:R-:W-:-:S05]  /*55c0*/  F2FP.F16.F32.PACK_AB R6, RZ, R6 ;  /* 0x00000006ff06723e */ /* 0x000fca00000000ff */
[----:B------:R3:W-:Y:S01]  /*55d0*/  @P4 STG.E.U16 desc[UR12][R88.64+0xf2], R6 ;  /* 0x0000f20658004986 */ /* 0x0007e2000c10150c */
[----:B------:R-:W-:-:S13]  /*55e0*/  ISETP.GT.AND P4, PT, R4, 0x40, P5 ;  /* 0x000000400400780c */ /* 0x000fda0002f84270 */
[----:B------:R-:W2:Y:S01]  /*55f0*/  @P4 LDG.E.LTC128B.U16 R164, desc[UR12][R94.64] ;  /* 0x0000000c5ea44981 */ /* 0x000ea2000c1e1520 */
[----:B------:R-:W-:Y:S01]  /*5600*/  BSSY B0, `(.L_x_147) ;  /* 0x000000a000007945 */ /* 0x000fe20003800000 */
[----:B--2---:R-:W-:-:S05]  /*5610*/  HADD2.F32 R3, -RZ, R164.H0_H0 ;  /* 0x200000a4ff037230 */ /* 0x004fca0000004100 */
[----:B------:R-:W-:-:S04]  /*5620*/  FMUL R3, R3, R2 ;  /* 0x0000000203037220 */ /* 0x000fc80000400000 */
[----:B------:R-:W-:-:S05]  /*5630*/  FFMA R3, R24, R0, R3 ;  /* 0x0000000018037223 */ /* 0x000fca0000000003 */
[----:B------:R-:W-:-:S05]  /*5640*/  F2FP.F16.F32.PACK_AB R3, RZ, R3 ;  /* 0x00000003ff03723e */ /* 0x000fca00000000ff */
[----:B------:R3:W-:Y:S01]  /*5650*/  @P4 STG.E.U16 desc[UR12][R20.64], R3 ;  /* 0x0000000314004986 */ /* 0x0007e2000c10150c */
[----:B------:R-:W-:-:S04]  /*5660*/  LOP3.LUT P4, RZ, R154, 0x2, RZ, 0xc0, !PT ;  /* 0x000000029aff7812 */ /* 0x000fc8000788c0ff */
[----:B------:R-:W-:-:S13]  /*5670*/  ISETP.GT.AND P4, PT, R4, 0x40, P4 ;  /* 0x000000400400780c */ /* 0x000fda0002784270 */
[----:B---3--:R-:W-:Y:S05]  /*5680*/  @!P4 BRA `(.L_x_148) ;  /* 0x000000000004c947 */ /* 0x008fea0003800000 */
[----:B------:R2:W5:Y:S02]  /*5690*/  LDG.E.LTC128B.U16 R164, desc[UR12][R12.64+0x2] ;  /* 0x0000020c0ca47981 */ /* 0x000564000c1e1520 */
.L_x_148:
[----:B------:R-:W-:Y:S05]  /*56a0*/  BSYNC B0 ;  /* 0x0000000000007941 */ /* 0x000fea0003800000 */
.L_x_147:
[----:B-----5:R-:W-:Y:S01]  /*56b0*/  HADD2.F32 R3, -RZ, R164.H0_H0 ;  /* 0x200000a4ff037230 */ /* 0x020fe20000004100 */
[----:B------:R-:W-:Y:S01]  /*56c0*/  ISETP.GT.AND P5, PT, R4, 0x48, P5 ;  /* 0x000000480400780c */ /* 0x000fe20002fa4270 */
[----:B------:R-:W-:Y:S01]  /*56d0*/  @P4 IMAD.MOV.U32 R8, RZ, RZ, R20 ;  /* 0x000000ffff084224 */ /* 0x000fe200078e0014 */
[----:B------:R-:W-:Y:S01]  /*56e0*/  BSSY B0, `(.L_x_149) ;  /* 0x000000b000007945 */ /* 0x000fe20003800000 */
[----:B------:R-:W-:Y:S02]  /*56f0*/  @P4 IMAD.MOV.U32 R9, RZ, RZ, R21 ;  /* 0x000000ffff094224 */ /* 0x000fe400078e0015 */
[----:B------:R-:W-:-:S04]  /*5700*/  FMUL R6, R3, R2 ;  /* 0x0000000203067220 */ /* 0x000fc80000400000 */
[----:B------:R-:W-:-:S05]  /*5710*/  FFMA R6, R25, R0, R6 ;  /* 0x0000000019067223 */ /* 0x000fca0000000006 */
[----:B------:R-:W-:-:S04]  /*5720*/  F2FP.F16.F32.PACK_AB R6, RZ, R6 ;  /* 0x00000006ff06723e */ /* 0x000fc800000000ff */
[----:B------:R-:W-:-:S05]  /*5730*/  PRMT R3, R6, 0x7610, R3 ;  /* 0x0000761006037816 */ /* 0x000fca0000000003 */
[----:B------:R3:W-:Y:S01]  /*5740*/  @P4 STG.E.U16 desc[UR12][R8.64+0x2], R3 ;  /* 0x0000020308004986 */ /* 0x0007e2000c10150c */
[----:B------:R-:W-:-:S05]  /*5750*/  IADD3 R6, P4, R20, R5, RZ ;  /* 0x0000000514067210 */ /* 0x000fca0007f9e0ff */
[----:B------:R-:W-:Y:S01]  /*5760*/  IMAD.X R7, R21, 0x1, R17, P4 ;  /* 0x0000000115077824 */ /* 0x000fe200020e0611 */
[----:B------:R-:W-:Y:S07]  /*5770*/  @!P5 BRA `(.L_x_150) ;  /* 0x000000000004d947 */ /* 0x000fee0003800000 */
[----:B------:R0:W5:Y:S02]  /*5780*/  LDG.E.LTC128B.U16 R164, desc[UR12][R18.64] ;  /* 0x0000000c12a47981 */ /* 0x000164000c1e1520 */
.L_x_150:
[----:B------:R-:W-:Y:S05]  /*5790*/  BSYNC B0 ;  /* 0x0000000000007941 */ /* 0x000fea0003800000 */
.L_x_149:
[----:B---3-5:R-:W-:Y:S01]  /*57a0*/  HADD2.F32 R3, -RZ, R164.H0_H0 ;  /* 0x200000a4ff037230 */ /* 0x028fe20000004100 */
[----:B------:R-:W-:Y:S01]  /*57b0*/  IADD3 R8, P4, R5, R20, RZ ;  /* 0x0000001405087210 */ /* 0x000fe20007f9e0ff */
[----:B------:R-:W-:Y:S03]  /*57c0*/  BSSY B0, `(.L_x_151) ;  /* 0x000000a000007945 */ /* 0x000fe60003800000 */
[----:B------:R-:W-:Y:S01]  /*57d0*/  FMUL R3, R3, R2 ;  /* 0x0000000203037220 */ /* 0x000fe20000400000 */
[----:B------:R-:W-:-:S03]  /*57e0*/  IMAD.X R9, R17, 0x1, R21, P4 ;  /* 0x0000000111097824 */ /* 0x000fc600020e0615 */
[----:B------:R-:W-:-:S05]  /*57f0*/  FFMA R3, R26, R0, R3 ;  /* 0x000000001a037223 */ /* 0x000fca0000000003 */
[----:B------:R-:W-:-:S05]  /*5800*/  F2FP.F16.F32.PACK_AB R3, RZ, R3 ;  /* 0x00000003ff03723e */ /* 0x000fca00000000ff */
[----:B------:R3:W-:Y:S01]  /*5810*/  @P5 STG.E.U16 desc[UR12][R6.64], R3 ;  /* 0x0000000306005986 */ /* 0x0007e2000c10150c */
[----:B------:R-:W-:-:S04]  /*5820*/  LOP3.LUT P5, RZ, R154, 0x2, RZ, 0xc0, !PT ;  /* 0x000000029aff7812 */ /* 0x000fc800078ac0ff */
[----:B------:R-:W-:-:S13]  /*5830*/  ISETP.GT.AND P4, PT, R4, 0x48, P5 ;  /* 0x000000480400780c */ /* 0x000fda0002f84270 */
[----:B---3--:R-:W-:Y:S05]  /*5840*/  @!P4 BRA `(.L_x_152) ;  /* 0x000000000004c947 */ /* 0x008fea0003800000 */
[----:B------:R3:W5:Y:S02]  /*5850*/  LDG.E.LTC128B.U16 R164, desc[UR12][R14.64+0x2] ;  /* 0x0000020c0ea47981 */ /* 0x000764000c1e1520 */
.L_x_152:
[----:B------:R-:W-:Y:S05]  /*5860*/  BSYNC B0 ;  /* 0x0000000000007941 */ /* 0x000fea0003800000 */
.L_x_151:
[----:B-----5:R-:W-:Y:S01]  /*5870*/  HADD2.F32 R3, -RZ, R164.H0_H0 ;  /* 0x200000a4ff037230 */ /* 0x020fe20000004100 */
[----:B------:R-:W-:Y:S01]  /*5880*/  LOP3.LUT P5, RZ, R154, 0x4, RZ, 0xc0, !PT ;  /* 0x000000049aff7812 */ /* 0x000fe200078ac0ff */
[----:B------:R-:W-:Y:S03]  /*5890*/  BSSY B0, `(.L_x_153) ;  /* 0x0000008000007945 */ /* 0x000fe60003800000 */
[----:B01--4-:R-:W-:-:S04]  /*58a0*/  FMUL R10, R3, R2 ;  /* 0x00000002030a7220 */ /* 0x013fc80000400000 */
[----:B------:R-:W-:-:S05]  /*58b0*/  FFMA R10, R27, R0, R10 ;  /* 0x000000001b0a7223 */ /* 0x000fca000000000a */
[----:B------:R-:W-:-:S05]  /*58c0*/  F2FP.F16.F32.PACK_AB R10, RZ, R10 ;  /* 0x0000000aff0a723e */ /* 0x000fca00000000ff */
[----:B------:R0:W-:Y:S01]  /*58d0*/  @P4 STG.E.U16 desc[UR12][R6.64+0x2], R10 ;  /* 0x0000020a06004986 */ /* 0x0001e2000c10150c */
[----:B------:R-:W-:-:S13]  /*58e0*/  ISETP.GT.AND P4, PT, R4, 0x40, P5 ;  /* 0x000000400400780c */ /* 0x000fda0002f84270 */
[----:B0-----:R-:W-:Y:S05]  /*58f0*/  @!P4 BRA `(.L_x_154) ;  /* 0x000000000004c947 */ /* 0x001fea0003800000 */
[----:B------:R0:W5:Y:S02]  /*5900*/  LDG.E.LTC128B.U16 R164, desc[UR12][R12.64+0x10] ;  /* 0x0000100c0ca47981 */ /* 0x000164000c1e1520 */
.L_x_154:
[----:B------:R-:W-:Y:S05]  /*5910*/  BSYNC B0 ;  /* 0x0000000000007941 */ /* 0x000fea0003800000 */
.L_x_153:
[----:B-----5:R-:W-:Y:S01]  /*5920*/  HADD2.F32 R3, -RZ, R164.H0_H0 ;  /* 0x200000a4ff037230 */ /* 0x020fe20000004100 */
[----:B------:R-:W-:Y:S01]  /*5930*/  LOP3.LUT P5, RZ, R154, 0x8, RZ, 0xc0, !PT ;  /* 0x000000089aff7812 */ /* 0x000fe200078ac0ff */
[----:B------:R-:W-:Y:S01]  /*5940*/  IMAD.MOV.U32 R6, RZ, RZ, R20 ;  /* 0x000000ffff067224 */ /* 0x000fe200078e0014 */
[----:B------:R-:W-:Y:S01]  /*5950*/  BSSY B0, `(.L_x_155) ;  /* 0x0000009000007945 */ /* 0x000fe20003800000 */
[----:B------:R-:W-:Y:S02]  /*5960*/  IMAD.MOV.U32 R7, RZ, RZ, R21 ;  /* 0x000000ffff077224 */ /* 0x000fe400078e0015 */
[----:B------:R-:W-:-:S04]  /*5970*/  FMUL R3, R3, R2 ;  /* 0x0000000203037220 */ /* 0x000fc80000400000 */
[----:B------:R-:W-:-:S05]  /*5980*/  FFMA R3, R28, R0, R3 ;  /* 0x000000001c037223 */ /* 0x000fca0000000003 */
[----:B------:R-:W-:-:S05]  /*5990*/  F2FP.F16.F32.PACK_AB R3, RZ, R3 ;  /* 0x00000003ff03723e */ /* 0x000fca00000000ff */
[----:B------:R1:W-:Y:S01]  /*59a0*/  @P4 STG.E.U16 desc[UR12][R6.64+0x10], R3 ;  /* 0x0000100306004986 */ /* 0x0003e2000c10150c */
[----:B------:R-:W-:-:S13]  /*59b0*/  ISETP.GT.AND P4, PT, R4, 0x40, P5 ;  /* 0x000000400400780c */ /* 0x000fda0002f84270 */
[----:B-1----:R-:W-:Y:S05]  /*59c0*/  @!P4 BRA `(.L_x_156) ;  /* 0x000000000004c947 */ /* 0x002fea0003800000 */
[----:B------:R1:W5:Y:S02]  /*59d0*/  LDG.E.LTC128B.U16 R164, desc[UR12][R12.64+0x12] ;  /* 0x0000120c0ca47981 */ /* 0x000364000c1e1520 */
.L_x_156:
[----:B------:R-:W-:Y:S05]  /*59e0*/  BSYNC B0 ;  /* 0x0000000000007941 */ /* 0x000fea0003800000 */
.L_x_155:
[----:B-----5:R-:W-:Y:S01]  /*59f0*/  HADD2.F32 R3, -RZ, R164.H0_H0 ;  /* 0x200000a4ff037230 */ /* 0x020fe20000004100 */
[----:B------:R-:W-:Y:S04]  /*5a00*/  BSSY B0, `(.L_x_157) ;  /* 0x0000009000007945 */ /* 0x000fe80003800000 */
[----:B------:R-:W-:-:S04]  /*5a10*/  FMUL R10, R3, R2 ;  /* 0x00000002030a7220 */ /* 0x000fc80000400000 */
[----:B------:R-:W-:-:S05]  /*5a20*/  FFMA R10, R29, R0, R10 ;  /* 0x000000001d0a7223 */ /* 0x000fca000000000a */
[----:B------:R-:W-:-:S05]  /*5a30*/  F2FP.F16.F32.PACK_AB R10, RZ, R10 ;  /* 0x0000000aff0a723e */ /* 0x000fca00000000ff */
[----:B------:R4:W-:Y:S01]  /*5a40*/  @P4 STG.E.U16 desc[UR12][R6.64+0x12], R10 ;  /* 0x0000120a06004986 */ /* 0x0009e2000c10150c */
[----:B------:R-:W-:-:S04]  /*5a50*/  LOP3.LUT P4, RZ, R154, 0x4, RZ, 0xc0, !PT ;  /* 0x000000049aff7812 */ /* 0x000fc8000788c0ff */
[----:B------:R-:W-:-:S13]  /*5a60*/  ISETP.GT.AND P4, PT, R4, 0x48, P4 ;  /* 0x000000480400780c */ /* 0x000fda0002784270 */
[----:B----4-:R-:W-:Y:S05]  /*5a70*/  @!P4 BRA `(.L_x_158) ;  /* 0x000000000004c947 */ /* 0x010fea0003800000 */
[----:B------:R4:W5:Y:S02]  /*5a80*/  LDG.E.LTC128B.U16 R164, desc[UR12][R14.64+0x10] ;  /* 0x0000100c0ea47981 */ /* 0x000964000c1e1520 */
.L_x_158:
[----:B------:R-:W-:Y:S05]  /*5a90*/  BSYNC B0 ;  /* 0x0000000000007941 */ /* 0x000fea0003800000 */
.L_x_157:
        /* <DEDUP_REMOVED lines=9> */
.L_x_160:
[----:B------:R-:W-:Y:S05]  /*5b30*/  BSYNC B0 ;  /* 0x0000000000007941 */ /* 0x000fea0003800000 */
.L_x_159:
[----:B-----5:R-:W-:Y:S01]  /*5b40*/  HADD2.F32 R3, -RZ, R164.H0_H0 ;  /* 0x200000a4ff037230 */ /* 0x020fe20000004100 */
[----:B------:R-:W-:Y:S01]  /*5b50*/  LOP3.LUT P5, RZ, R154, 0x10, RZ, 0xc0, !PT ;  /* 0x000000109aff7812 */ /* 0x000fe200078ac0ff */
[----:B------:R-:W-:Y:S03]  /*5b60*/  BSSY B0, `(.L_x_161) ;  /* 0x0000008000007945 */ /* 0x000fe60003800000 */
[----:B------:R-:W-:-:S04]  /*5b70*/  FMUL R8, R3, R2 ;  /* 0x0000000203087220 */ /* 0x000fc80000400000 */
[----:B------:R-:W-:-:S05]  /*5b80*/  FFMA R8, R31, R0, R8 ;  /* 0x000000001f087223 */ /* 0x000fca0000000008 */
[----:B------:R-:W-:-:S05]  /*5b90*/  F2FP.F16.F32.PACK_AB R8, RZ, R8 ;  /* 0x00000008ff08723e */ /* 0x000fca00000000ff */
[----:B------:R0:W-:Y:S01]  /*5ba0*/  @P4 STG.E.U16 desc[UR12][R22.64+0x12], R8 ;  /* 0x0000120816004986 */ /* 0x0001e2000c10150c */
[----:B------:R-:W-:-:S13]  /*5bb0*/  ISETP.GT.AND P4, PT, R4, 0x40, P5 ;  /* 0x000000400400780c */ /* 0x000fda0002f84270 */
[----:B0-----:R-:W-:Y:S05]  /*5bc0*/  @!P4 BRA `(.L_x_162) ;  /* 0x000000000004c947 */ /* 0x001fea0003800000 */
[----:B------:R0:W5:Y:S02]  /*5bd0*/  LDG.E.LTC128B.U16 R164, desc[UR12][R12.64+0x20] ;  /* 0x0000200c0ca47981 */ /* 0x000164000c1e1520 */
.L_x_162:
[----:B------:R-:W-:Y:S05]  /*5be0*/  BSYNC B0 ;  /* 0x0000000000007941 */ /* 0x000fea0003800000 */
.L_x_161:
        /* <DEDUP_REMOVED lines=10> */
.L_x_164:
[----:B------:R-:W-:Y:S05]  /*5c90*/  BSYNC B0 ;  /* 0x0000000000007941 */ /* 0x000fea0003800000 */
.L_x_163:
        /* <DEDUP_REMOVED lines=8> */
[----:B0-----:R-:W-:Y:S05]  /*5d20*/  @!P4 BRA `(.L_x_166) ;  /* 0x000000000004c947 */ /* 0x001fea0003800000 */
[----:B------:R0:W5:Y:S02]  /*5d30*/  LDG.E.LTC128B.U16 R164, desc[UR12][R14.64+0x20] ;  /* 0x0000200c0ea47981 */ /* 0x000164000c1e1520 */
.L_x_166:
[----:B------:R-:W-:Y:S05]  /*5d40*/  BSYNC B0 ;  /* 0x0000000000007941 */ /* 0x000fea0003800000 */
.L_x_165:
        /* <DEDUP_REMOVED lines=9> */
[----:B0-----:R-:W-:Y:S05]  /*5de0*/  @!P4 BRA `(.L_x_168) ;  /* 0x000000000004c947 */ /* 0x001fea0003800000 */
[----:B------:R0:W5:Y:S02]  /*5df0*/  LDG.E.LTC128B.U16 R164, desc[UR12][R14.64+0x22] ;  /* 0x0000220c0ea47981 */ /* 0x000164000c1e1520 */
.L_x_168:
[----:B------:R-:W-:Y:S05]  /*5e00*/  BSYNC B0 ;  /* 0x0000000000007941 */ /* 0x000fea0003800000 */
.L_x_167:
[----:B-----5:R-:W-:Y:S01]  /*5e10*/  HADD2.F32 R3, -RZ, R164.H0_H0 ;  /* 0x200000a4ff037230 */ /* 0x020fe20000004100 */
[----:B------:R-:W-:Y:S01]  /*5e20*/  LOP3.LUT P5, RZ, R154, 0x4000000, RZ, 0xc0, !PT ;  /* 0x040000009aff7812 */ /* 0x000fe200078ac0ff */
[----:B------:R-:W-:Y:S01]  /*5e30*/  @P4 IMAD.MOV.U32 R9, RZ, RZ, R23 ;  /* 0x000000ffff094224 */ /* 0x000fe200078e0017 */
[----:B------:R-:W-:Y:S02]  /*5e40*/  BSSY B0, `(.L_x_169) ;  /* 0x000000a000007945 */ /* 0x000fe40003800000 */
        /* <DEDUP_REMOVED lines=9> */
.L_x_170:
[----:B------:R-:W-:Y:S05]  /*5ee0*/  BSYNC B0 ;  /* 0x0000000000007941 */ /* 0x000fea0003800000 */
.L_x_169:
        /* <DEDUP_REMOVED lines=10> */
.L_x_172:
[----:B------:R-:W-:Y:S05]  /*5f90*/  BSYNC B0 ;  /* 0x0000000000007941 */ /* 0x000fea0003800000 */
.L_x_171:
        /* <DEDUP_REMOVED lines=10> */
.L_x_174:
[----:B------:R-:W-:Y:S05]  /*6040*/  BSYNC B0 ;  /* 0x0000000000007941 */ /* 0x000fea0003800000 */
.L_x_173:
        /* <DEDUP_REMOVED lines=11> */
.L_x_176:
[----:B------:R-:W-:Y:S05]  /*6100*/  BSYNC B0 ;  /* 0x0000000000007941 */ /* 0x000fea0003800000 */
.L_x_175:
        /* <DEDUP_REMOVED lines=13> */
.L_x_178:
[----:B------:R-:W-:Y:S05]  /*61e0*/  BSYNC B0 ;  /* 0x0000000000007941 */ /* 0x000fea0003800000 */
.L_x_177:
        /* <DEDUP_REMOVED lines=10> */
.L_x_180:
[----:B------:R-:W-:Y:S05]  /*6290*/  BSYNC B0 ;  /* 0x0000000000007941 */ /* 0x000fea0003800000 */
.L_x_179:
        /* <DEDUP_REMOVED lines=10> */
.L_x_182:
[----:B------:R-:W-:Y:S05]  /*6340*/  BSYNC B0 ;  /* 0x0000000000007941 */ /* 0x000fea0003800000 */
.L_x_181:
        /* <DEDUP_REMOVED lines=11> */
.L_x_184:
[----:B------:R-:W-:Y:S05]  /*6400*/  BSYNC B0 ;  /* 0x0000000000007941 */ /* 0x000fea0003800000 */
.L_x_183:
        /* <DEDUP_REMOVED lines=13> */
.L_x_186:
[----:B------:R-:W-:Y:S05]  /*64e0*/  BSYNC B0 ;  /* 0x0000000000007941 */ /* 0x000fea0003800000 */
.L_x_185:
        /* <DEDUP_REMOVED lines=10> */
.L_x_188:
[----:B------:R-:W-:Y:S05]  /*6590*/  BSYNC B0 ;  /* 0x0000000000007941 */ /* 0x000fea0003800000 */
.L_x_187:
        /* <DEDUP_REMOVED lines=10> */
.L_x_190:
[----:B------:R-:W-:Y:S05]  /*6640*/  BSYNC B0 ;  /* 0x0000000000007941 */ /* 0x000fea0003800000 */
.L_x_189:
        /* <DEDUP_REMOVED lines=11> */
.L_x_192:
[----:B------:R-:W-:Y:S05]  /*6700*/  BSYNC B0 ;  /* 0x0000000000007941 */ /* 0x000fea0003800000 */
.L_x_191:
        /* <DEDUP_REMOVED lines=13> */
.L_x_194:
[----:B------:R-:W-:Y:S05]  /*67e0*/  BSYNC B0 ;  /* 0x0000000000007941 */ /* 0x000fea0003800000 */
.L_x_193:
        /* <DEDUP_REMOVED lines=10> */
.L_x_196:
[----:B------:R-:W-:Y:S05]  /*6890*/  BSYNC B0 ;  /* 0x0000000000007941 */ /* 0x000fea0003800000 */
.L_x_195:
        /* <DEDUP_REMOVED lines=10> */
.L_x_198:
[----:B------:R-:W-:Y:S05]  /*6940*/  BSYNC B0 ;  /* 0x0000000000007941 */ /* 0x000fea0003800000 */
.L_x_197:
        /* <DEDUP_REMOVED lines=11> */
.L_x_200:
[----:B------:R-:W-:Y:S05]  /*6a00*/  BSYNC B0 ;  /* 0x0000000000007941 */ /* 0x000fea0003800000 */
.L_x_199:
        /* <DEDUP_REMOVED lines=13> */
.L_x_202:
[----:B------:R-:W-:Y:S05]  /*6ae0*/  BSYNC B0 ;  /* 0x0000000000007941 */ /* 0x000fea0003800000 */
.L_x_201:
        /* <DEDUP_REMOVED lines=10> */
.L_x_204:
[----:B------:R-:W-:Y:S05]  /*6b90*/  BSYNC B0 ;  /* 0x0000000000007941 */ /* 0x000fea0003800000 */
.L_x_203:
        /* <DEDUP_REMOVED lines=10> */
.L_x_206:
[----:B------:R-:W-:Y:S05]  /*6c40*/  BSYNC B0 ;  /* 0x0000000000007941 */ /* 0x000fea0003800000 */
.L_x_205:
        /* <DEDUP_REMOVED lines=11> */
.L_x_208:
[----:B------:R-:W-:Y:S05]  /*6d00*/  BSYNC B0 ;  /* 0x0000000000007941 */ /* 0x000fea0003800000 */
.L_x_207:
        /* <DEDUP_REMOVED lines=13> */
.L_x_210:
[----:B------:R-:W-:Y:S05]  /*6de0*/  BSYNC B0 ;  /* 0x0000000000007941 */ /* 0x000fea0003800000 */
.L_x_209:
        /* <DEDUP_REMOVED lines=10> */
.L_x_212:
[----:B------:R-:W-:Y:S05]  /*6e90*/  BSYNC B0 ;  /* 0x0000000000007941 */ /* 0x000fea0003800000 */
.L_x_211:
        /* <DEDUP_REMOVED lines=10> */
.L_x_214:
[----:B------:R-:W-:Y:S05]  /*6f40*/  BSYNC B0 ;  /* 0x0000000000007941 */ /* 0x000fea0003800000 */
.L_x_213:
        /* <DEDUP_REMOVED lines=11> */
.L_x_216:
[----:B------:R-:W-:Y:S05]  /*7000*/  BSYNC B0 ;  /* 0x0000000000007941 */ /* 0x000fea0003800000 */
.L_x_215:
        /* <DEDUP_REMOVED lines=13> */
.L_x_218:
[----:B------:R-:W-:Y:S05]  /*70e0*/  BSYNC B0 ;  /* 0x0000000000007941 */ /* 0x000fea0003800000 */
.L_x_217:
        /* <DEDUP_REMOVED lines=10> */
.L_x_220:
[----:B------:R-:W-:Y:S05]  /*7190*/  BSYNC B0 ;  /* 0x0000000000007941 */ /* 0x000fea0003800000 */
.L_x_219:
        /* <DEDUP_REMOVED lines=10> */
.L_x_222:
[----:B------:R-:W-:Y:S05]  /*7240*/  BSYNC B0 ;  /* 0x0000000000007941 */ /* 0x000fea0003800000 */
.L_x_221:
        /* <DEDUP_REMOVED lines=11> */
.L_x_224:
[----:B------:R-:W-:Y:S05]  /*7300*/  BSYNC B0 ;  /* 0x0000000000007941 */ /* 0x000fea0003800000 */
.L_x_223:
        /* <DEDUP_REMOVED lines=13> */
.L_x_226:
[----:B------:R-:W-:Y:S05]  /*73e0*/  BSYNC B0 ;  /* 0x0000000000007941 */ /* 0x000fea0003800000 */
.L_x_225:
        /* <DEDUP_REMOVED lines=10> */
.L_x_228:
[----:B------:R-:W-:Y:S05]  /*7490*/  BSYNC B0 ;  /* 0x0000000000007941 */ /* 0x000fea0003800000 */
.L_x_227:
        /* <DEDUP_REMOVED lines=10> */
.L_x_230:
[----:B------:R-:W-:Y:S05]  /*7540*/  BSYNC B0 ;  /* 0x0000000000007941 */ /* 0x000fea0003800000 */
.L_x_229:
        /* <DEDUP_REMOVED lines=11> */
.L_x_232:
[----:B------:R-:W-:Y:S05]  /*7600*/  BSYNC B0 ;  /* 0x0000000000007941 */ /* 0x000fea0003800000 */
.L_x_231:
        /* <DEDUP_REMOVED lines=13> */
.L_x_234:
[----:B------:R-:W-:Y:S05]  /*76e0*/  BSYNC B0 ;  /* 0x0000000000007941 */ /* 0x000fea0003800000 */
.L_x_233:
        /* <DEDUP_REMOVED lines=10> */
.L_x_236:
[----:B------:R-:W-:Y:S05]  /*7790*/  BSYNC B0 ;  /* 0x0000000000007941 */ /* 0x000fea0003800000 */
.L_x_235:
        /* <DEDUP_REMOVED lines=10> */
.L_x_238:
[----:B------:R-:W-:Y:S05]  /*7840*/  BSYNC B0 ;  /* 0x0000000000007941 */ /* 0x000fea0003800000 */
.L_x_237:
        /* <DEDUP_REMOVED lines=11> */
.L_x_240:
[----:B------:R-:W-:Y:S05]  /*7900*/  BSYNC B0 ;  /* 0x0000000000007941 */ /* 0x000fea0003800000 */
.L_x_239:
        /* <DEDUP_REMOVED lines=13> */
.L_x_242:
[----:B------:R-:W-:Y:S05]  /*79e0*/  BSYNC B0 ;  /* 0x0000000000007941 */ /* 0x000fea0003800000 */
.L_x_241:
        /* <DEDUP_REMOVED lines=10> */
.L_x_244:
[----:B------:R-:W-:Y:S05]  /*7a90*/  BSYNC B0 ;  /* 0x0000000000007941 */ /* 0x000fea0003800000 */
.L_x_243:
        /* <DEDUP_REMOVED lines=10> */
.L_x_246:
[----:B------:R-:W-:Y:S05]  /*7b40*/  BSYNC B0 ;  /* 0x0000000000007941 */ /* 0x000fea0003800000 */
.L_x_245:
        /* <DEDUP_REMOVED lines=11> */
.L_x_248:
[----:B------:R-:W-:Y:S05]  /*7c00*/  BSYNC B0 ;  /* 0x0000000000007941 */ /* 0x000fea0003800000 */
.L_x_247:
        /* <DEDUP_REMOVED lines=13> */
.L_x_250:
[----:B------:R-:W-:Y:S05]  /*7ce0*/  BSYNC B0 ;  /* 0x0000000000007941 */ /* 0x000fea0003800000 */
.L_x_249:
        /* <DEDUP_REMOVED lines=9> */
.L_x_252:
[----:B------:R-:W-:Y:S05]  /*7d80*/  BSYNC B0 ;  /* 0x0000000000007941 */ /* 0x000fea0003800000 */
.L_x_251:
[----:B-----5:R-:W-:Y:S01]  /*7d90*/  HADD2.F32 R3, -RZ, R164.H0_H0 ;  /* 0x200000a4ff037230 */ /* 0x020fe20000004100 */
[----:B------:R-:W-:Y:S01]  /*7da0*/  ISETP.GT.AND P5, PT, R4, 0x48, P5 ;  /* 0x000000480400780c */ /* 0x000fe20002fa4270 */
[----:B------:R-:W-:Y:S03]  /*7db0*/  BSSY B0, `(.L_x_253) ;  /* 0x0000007000007945 */ /* 0x000fe60003800000 */
[----:B------:R-:W-:-:S04]  /*7dc0*/  FMUL R8, R3, R2 ;  /* 0x0000000203087220 */ /* 0x000fc80000400000 */
[----:B------:R-:W-:-:S05]  /*7dd0*/  FFMA R8, R77, R0, R8 ;  /* 0x000000004d087223 */ /* 0x000fca0000000008 */
[----:B------:R-:W-:-:S05]  /*7de0*/  F2FP.F16.F32.PACK_AB R8, RZ, R8 ;  /* 0x00000008ff08723e */ /* 0x000fca00000000ff */
[----:B------:R0:W-:Y:S01]  /*7df0*/  @P4 STG.E.U16 desc[UR12][R6.64+0xd2], R8 ;  /* 0x0000d20806004986 */ /* 0x0001e2000c10150c */
[----:B------:R-:W-:Y:S05]  /*7e00*/  @!P5 BRA `(.L_x_254) ;  /* 0x000000000004d947 */ /* 0x000fea0003800000 */
[----:B------:R0:W5:Y:S02]  /*7e10*/  LDG.E.LTC128B.U16 R164, desc[UR12][R14.64+0xd0] ;  /* 0x0000d00c0ea47981 */ /* 0x000164000c1e1520 */
.L_x_254:
[----:B------:R-:W-:Y:S05]  /*7e20*/  BSYNC B0 ;  /* 0x0000000000007941 */ /* 0x000fea0003800000 */
.L_x_253:
[----:B-----5:R-:W-:Y:S01]  /*7e30*/  HADD2.F32 R3, -RZ, R164.H0_H0 ;  /* 0x200000a4ff037230 */ /* 0x020fe20000004100 */
[----:B------:R-:W-:Y:S01]  /*7e40*/  ISETP.GT.AND P4, PT, R4, 0x48, P6 ;  /* 0x000000480400780c */ /* 0x000fe20003784270 */
[----:B0-----:R-:W-:Y:S01]  /*7e50*/  @P5 IMAD.MOV.U32 R8, RZ, RZ, R22 ;  /* 0x000000ffff085224 */ /* 0x001fe200078e0016 */
[----:B------:R-:W-:Y:S01]  /*7e60*/  BSSY B0, `(.L_x_255) ;  /* 0x0000008000007945 */ /* 0x000fe20003800000 */
[----:B------:R-:W-:Y:S02]  /*7e70*/  @P5 IMAD.MOV.U32 R9, RZ, RZ, R23 ;  /* 0x000000ffff095224 */ /* 0x000fe400078e0017 */
[----:B------:R-:W-:-:S04]  /*7e80*/  FMUL R3, R3, R2 ;  /* 0x0000000203037220 */ /* 0x000fc80000400000 */
[----:B------:R-:W-:-:S05]  /*7e90*/  FFMA R3, R78, R0, R3 ;  /* 0x000000004e037223 */ /* 0x000fca0000000003 */
[----:B------:R-:W-:-:S05]  /*7ea0*/  F2FP.F16.F32.PACK_AB R3, RZ, R3 ;  /* 0x00000003ff03723e */ /* 0x000fca00000000ff */
[----:B------:R0:W-:Y:S01]  /*7eb0*/  @P5 STG.E.U16 desc[UR12][R8.64+0xd0], R3 ;  /* 0x0000d00308005986 */ /* 0x0001e2000c10150c */
[----:B------:R-:W-:Y:S05]  /*7ec0*/  @!P4 BRA `(.L_x_256) ;  /* 0x000000000004c947 */ /* 0x000fea0003800000 */
[----:B------:R0:W5:Y:S02]  /*7ed0*/  LDG.E.LTC128B.U16 R164, desc[UR12][R14.64+0xd2] ;  /* 0x0000d20c0ea47981 */ /* 0x000164000c1e1520 */
.L_x_256:
[----:B------:R-:W-:Y:S05]  /*7ee0*/  BSYNC B0 ;  /* 0x0000000000007941 */ /* 0x000fea0003800000 */
.L_x_255:
[----:B0----5:R-:W-:Y:S01]  /*7ef0*/  HADD2.F32 R3, -RZ, R164.H0_H0 ;  /* 0x200000a4ff037230 */ /* 0x021fe20000004100 */
[----:B------:R-:W-:Y:S01]  /*7f00*/  ISETP.GT.AND P5, PT, R4, 0x40, P3 ;  /* 0x000000400400780c */ /* 0x000fe20001fa4270 */
        /* <DEDUP_REMOVED lines=8> */
[----:B------:R-:W-:Y:S05]  /*7f90*/  @!P5 BRA `(.L_x_258) ;  /* 0x000000000004d947 */ /* 0x000fea0003800000 */
[----:B------:R0:W5:Y:S02]  /*7fa0*/  LDG.E.LTC128B.U16 R164, desc[UR12][R12.64+0xe0] ;  /* 0x0000e00c0ca47981 */ /* 0x000164000c1e1520 */
.L_x_258:
[----:B------:R-:W-:Y:S05]  /*7fb0*/  BSYNC B0 ;  /* 0x0000000000007941 */ /* 0x000fea0003800000 */
.L_x_257:
[----:B0----5:R-:W-:Y:S01]  /*7fc0*/  HADD2.F32 R3, -RZ, R164.H0_H0 ;  /* 0x200000a4ff037230 */ /* 0x021fe20000004100 */
        /* <DEDUP_REMOVED lines=8> */
.L_x_260:
[----:B------:R-:W-:Y:S05]  /*8050*/  BSYNC B0 ;  /* 0x0000000000007941 */ /* 0x000fea0003800000 */
.L_x_259:
        /* <DEDUP_REMOVED lines=9> */
.L_x_262:
[----:B------:R-:W-:Y:S05]  /*80f0*/  BSYNC B0 ;  /* 0x0000000000007941 */ /* 0x000fea0003800000 */
.L_x_261:
        /* <DEDUP_REMOVED lines=11> */
.L_x_264:
[----:B------:R-:W-:Y:S05]  /*81b0*/  BSYNC B0 ;  /* 0x0000000000007941 */ /* 0x000fea0003800000 */
.L_x_263:
        /* <DEDUP_REMOVED lines=12> */
.L_x_266:
[----:B------:R-:W-:Y:S05]  /*8280*/  BSYNC B0 ;  /* 0x0000000000007941 */ /* 0x000fea0003800000 */
.L_x_265:
        /* <DEDUP_REMOVED lines=9> */
.L_x_268:
[----:B------:R-:W-:Y:S05]  /*8320*/  BSYNC B0 ;  /* 0x0000000000007941 */ /* 0x000fea0003800000 */
.L_x_267:
        /* <DEDUP_REMOVED lines=9> */
.L_x_270:
[----:B------:R-:W-:Y:S05]  /*83c0*/  BSYNC B0 ;  /* 0x0000000000007941 */ /* 0x000fea0003800000 */
.L_x_269:
[----:B-----5:R-:W-:Y:S01]  /*83d0*/  HADD2.F32 R3, -RZ, R164.H0_H0 ;  /* 0x200000a4ff037230 */ /* 0x020fe20000004100 */
[----:B------:R-:W-:Y:S01]  /*83e0*/  ISETP.GT.AND P0, PT, R4, 0x48, P0 ;  /* 0x000000480400780c */ /* 0x000fe20000704270 */
[----:B------:R-:W-:Y:S01]  /*83f0*/  @P1 IMAD.MOV.U32 R4, RZ, RZ, R22 ;  /* 0x000000ffff041224 */ /* 0x000fe200078e0016 */
        /* <DEDUP_REMOVED lines=8> */
.L_x_272:
[----:B------:R-:W-:Y:S05]  /*8480*/  BSYNC B0 ;  /* 0x0000000000007941 */ /* 0x000fea0003800000 */
.L_x_271:
[----:B0----5:R-:W-:-:S05]  /*8490*/  HADD2.F32 R3, -RZ, R164.H0_H0 ;  /* 0x200000a4ff037230 */ /* 0x021fca0000004100 */
[----:B------:R-:W-:-:S04]  /*84a0*/  FMUL R2, R3, R2 ;  /* 0x0000000203027220 */ /* 0x000fc80000400000 */
[----:B------:R-:W-:Y:S01]  /*84b0*/  FFMA R2, R87, R0, R2 ;  /* 0x0000000057027223 */ /* 0x000fe20000000002 */
[----:B------:R-:W-:Y:S06]  /*84c0*/  @!P0 EXIT ;  /* 0x000000000000894d */ /* 0x000fec0003800000 */
[----:B------:R-:W-:-:S05]  /*84d0*/  F2FP.F16.F32.PACK_AB R2, RZ, R2 ;  /* 0x00000002ff02723e */ /* 0x000fca00000000ff */
[----:B------:R-:W-:Y:S01]  /*84e0*/  STG.E.U16 desc[UR12][R22.64+0xf2], R2 ;  /* 0x0000f20216007986 */ /* 0x000fe2000c10150c */
[----:B------:R-:W-:Y:S05]  /*84f0*/  EXIT ;  /* 0x000000000000794d */ /* 0x000fea0003800000 */
.L_x_22:
[----:B------:R-:W-:Y:S01]  /*8500*/  ULDC.64 UR4, c[0x0][0x650] ;  /* 0x0001940000047ab9 */ /* 0x000fe20000000a00 */
[-C--:B------:R-:W-:Y:S01]  /*8510*/  FMUL R88, R88, R0.reuse ;  /* 0x0000000058587220 */ /* 0x080fe20000400000 */
[----:B------:R-:W-:Y:S01]  /*8520*/  ISETP.GT.AND P4, PT, R3, 0x1, PT ;  /* 0x000000010300780c */ /* 0x000fe20003f84270 */
[----:B------:R-:W-:Y:S01]  /*8530*/  IMAD.SHL.U32 R9, R12, 0x10, RZ ;  /* 0x000000100c097824 */ /* 0x000fe200078e00ff */
[----:B------:R-:W-:Y:S01]  /*8540*/  LEA R14, P1, R10, UR4, 0x1 ;  /* 0x000000040a0e7c11 */ /* 0x000fe2000f8208ff */
[-C--:B------:R-:W-:Y:S01]  /*8550*/  FMUL R89, R89, R0.reuse ;  /* 0x0000000059597220 */ /* 0x080fe20000400000 */
[----:B------:R-:W-:Y:S01]  /*8560*/  ISETP.GT.AND P2, PT, R4, RZ, P4 ;  /* 0x000000ff0400720c */ /* 0x000fe20002744270 */
[----:B------:R-:W-:Y:S01]  /*8570*/  FMUL R90, R90, R0 ;  /* 0x000000005a5a7220 */ /* 0x000fe20000400000 */
[----:B------:R-:W-:Y:S01]  /*8580*/  F2FP.F16.F32.PACK_AB R88, RZ, R88 ;  /* 0x00000058ff58723e */ /* 0x000fe200000000ff */
[-C--:B------:R-:W-:Y:S01]  /*8590*/  FMUL R91, R91, R0.reuse ;  /* 0x000000005b5b7220 */ /* 0x080fe20000400000 */
[----:B------:R-:W-:Y:S01]  /*85a0*/  LEA.HI.X R15, R10, UR5, R163, 0x1, P1 ;  /* 0x000000050a0f7c11 */ /* 0x000fe200088f0ca3 */
[-C--:B------:R-:W-:Y:S01]  /*85b0*/  FMUL R92, R92, R0.reuse ;  /* 0x000000005c5c7220 */ /* 0x080fe20000400000 */
[----:B------:R-:W-:Y:S01]  /*85c0*/  SHF.L.U64.HI R5, R12, 0x4, R13 ;  /* 0x000000040c057819 */ /* 0x000fe2000001020d */
[----:B------:R-:W-:Y:S01]  /*85d0*/  FMUL R93, R93, R0 ;  /* 0x000000005d5d7220 */ /* 0x000fe20000400000 */
[----:B------:R-:W-:Y:S01]  /*85e0*/  ISETP.GT.AND P1, PT, R4, 0x8, P5 ;  /* 0x000000080400780c */ /* 0x000fe20002f24270 */
[----:B------:R-:W-:Y:S01]  /*85f0*/  @P0 STG.E.U16 desc[UR12][R14.64], R88 ;  /* 0x000000580e000986 */ /* 0x000fe2000c10150c */
[----:B------:R-:W-:Y:S01]  /*8600*/  IADD3 R16, P0, R9, R14, RZ ;  /* 0x0000000e09107210 */ /* 0x000fe20007f1e0ff */
[----:B------:R-:W-:Y:S01]  /*8610*/  IMAD.SHL.U32 R19, R12, 0x80, RZ ;  /* 0x000000800c137824 */ /* 0x000fe200078e00ff */
[----:B------:R-:W-:Y:S01]  /*8620*/  F2FP.F16.F32.PACK_AB R89, RZ, R89 ;  /* 0x00000059ff59723e */ /* 0x000fe200000000ff */
[----:B------:R-:W-:Y:S01]  /*8630*/  @P2 IMAD.MOV.U32 R6, RZ, RZ, R14 ;  /* 0x000000ffff062224 */ /* 0x000fe200078e000e */
[----:B------:R-:W-:Y:S01]  /*8640*/  ISETP.GT.AND P3, PT, R3, 0x8, PT ;  /* 0x000000080300780c */ /* 0x000fe20003f64270 */
[--C-:B------:R-:W-:Y:S01]  /*8650*/  IMAD.X R17, R5, 0x1, R15.reuse, P0 ;  /* 0x0000000105117824 */ /* 0x100fe200000e060f */
[----:B------:R-:W-:Y:S01]  /*8660*/  ISETP.GT.AND P0, PT, R4, 0x8, P4 ;  /* 0x000000080400780c */ /* 0x000fe20002704270 */
[----:B------:R-:W-:Y:S01]  /*8670*/  @P2 IMAD.MOV.U32 R7, RZ, RZ, R15 ;  /* 0x000000ffff072224 */ /* 0x000fe200078e000f */
[----:B------:R-:W-:Y:S01]  /*8680*/  F2FP.F16.F32.PACK_AB R90, RZ, R90 ;  /* 0x0000005aff5a723e */ /* 0x000fe200000000ff */
[-C--:B------:R-:W-:Y:S01]  /*8690*/  FMUL R94, R94, R0.reuse ;  /* 0x000000005e5e7220 */ /* 0x080fe20000400000 */
[----:B------:R-:W-:Y:S01]  /*86a0*/  ISETP.GT.AND P4, PT, R3, 0x9, PT ;  /* 0x000000090300780c */ /* 0x000fe20003f84270 */
[-C--:B------:R-:W-:Y:S01]  /*86b0*/  FMUL R95, R95, R0.reuse ;  /* 0x000000005f5f7220 */ /* 0x080fe20000400000 */
[----:B------:R0:W-:Y:S01]  /*86c0*/  @P2 STG.E.U16 desc[UR12][R6.64+0x2], R89 ;  /* 0x0000025906002986 */ /* 0x0001e2000c10150c */
[----:B------:R-:W-:Y:S01]  /*86d0*/  ISETP.GT.AND P2, PT, R4, RZ, P3 ;  /* 0x000000ff0400720c */ /* 0x000fe20001f44270 */
[-C--:B------:R-:W-:Y:S01]  /*86e0*/  FMUL R96, R96, R0.reuse ;  /* 0x0000000060607220 */ /* 0x080fe20000400000 */
[----:B------:R-:W-:Y:S01]  /*86f0*/  F2FP.F16.F32.PACK_AB R91, RZ, R91 ;  /* 0x0000005bff5b723e */ /* 0x000fe200000000ff */
[----:B------:R-:W-:Y:S01]  /*8700*/  @P1 STG.E.U16 desc[UR12][R16.64], R90 ;  /* 0x0000005a10001986 */ /* 0x000fe2000c10150c */
[----:B------:R-:W-:Y:S01]  /*8710*/  ISETP.GT.AND P1, PT, R4, RZ, P4 ;  /* 0x000000ff0400720c */ /* 0x000fe20002724270 */
[----:B------:R-:W-:Y:S01]  /*8720*/  FMUL R97, R97, R0 ;  /* 0x0000000061617220 */ /* 0x000fe20000400000 */
[----:B------:R-:W-:Y:S01]  /*8730*/  F2FP.F16.F32.PACK_AB R92, RZ, R92 ;  /* 0x0000005cff5c723e */ /* 0x000fe200000000ff */
[-C--:B------:R-:W-:Y:S01]  /*8740*/  FMUL R98, R98, R0.reuse ;  /* 0x0000000062627220 */ /* 0x080fe20000400000 */
[----:B------:R-:W-:Y:S01]  /*8750*/  F2FP.F16.F32.PACK_AB R93, RZ, R93 ;  /* 0x0000005dff5d723e */ /* 0x000fe200000000ff */
[----:B------:R-:W-:Y:S01]  /*8760*/  FMUL R99, R99, R0 ;  /* 0x0000000063637220 */ /* 0x000fe20000400000 */
[----:B------:R-:W-:Y:S01]  /*8770*/  SHF.L.U64.HI R13, R12, 0x7, R13 ;  /* 0x000000070c0d7819 */ /* 0x000fe2000001020d */
[----:B0-----:R-:W-:Y:S01]  /*8780*/  @P0 IMAD.MOV.U32 R6, RZ, RZ, R16 ;  /* 0x000000ffff060224 */ /* 0x001fe200078e0010 */
[----:B------:R-:W-:Y:S01]  /*8790*/  F2FP.F16.F32.PACK_AB R94, RZ, R94 ;  /* 0x0000005eff5e723e */ /* 0x000fe200000000ff */
[----:B------:R-:W-:Y:S01]  /*87a0*/  @P0 IMAD.MOV.U32 R7, RZ, RZ, R17 ;  /* 0x000000ffff070224 */ /* 0x000fe200078e0011 */
[----:B------:R-:W-:Y:S01]  /*87b0*/  F2FP.F16.F32.PACK_AB R95, RZ, R95 ;  /* 0x0000005fff5f723e */ /* 0x000fe200000000ff */
[----:B------:R-:W-:Y:S01]  /*87c0*/  FMUL R100, R100, R0 ;  /* 0x0000000064647220 */ /* 0x000fe20000400000 */
[----:B------:R-:W-:Y:S01]  /*87d0*/  F2FP.F16.F32.PACK_AB R96, RZ, R96 ;  /* 0x00000060ff60723e */ /* 0x000fe200000000ff */
[-C--:B------:R-:W-:Y:S01]  /*87e0*/  FMUL R101, R101, R0.reuse ;  /* 0x0000000065657220 */ /* 0x080fe20000400000 */
[----:B------:R0:W-:Y:S01]  /*87f0*/  @P0 STG.E.U16 desc[UR12][R6.64+0x2], R91 ;  /* 0x0000025b06000986 */ /* 0x0001e2000c10150c */
[----:B------:R-:W-:Y:S01]  /*8800*/  ISETP.GT.AND P0, PT, R4, 0x8, P3 ;  /* 0x000000080400780c */ /* 0x000fe20001f04270 */
[-C--:B------:R-:W-:Y:S01]  /*8810*/  FMUL R102, R102, R0.reuse ;  /* 0x0000000066667220 */ /* 0x080fe20000400000 */
[----:B------:R-:W-:Y:S01]  /*8820*/  ISETP.GT.AND P3, PT, R3, 0x10, PT ;  /* 0x000000100300780c */ /* 0x000fe20003f64270 */
[-C--:B------:R-:W-:Y:S01]  /*8830*/  FMUL R103, R103, R0.reuse ;  /* 0x0000000067677220 */ /* 0x080fe20000400000 */
[----:B------:R-:W-:Y:S01]  /*8840*/  F2FP.F16.F32.PACK_AB R97, RZ, R97 ;  /* 0x00000061ff61723e */ /* 0x000fe200000000ff */
[----:B------:R-:W-:Y:S01]  /*8850*/  FMUL R104, R104, R0 ;  /* 0x0000000068687220 */ /* 0x000fe20000400000 */
[----:B------:R-:W-:Y:S01]  /*8860*/  F2FP.F16.F32.PACK_AB R98, RZ, R98 ;  /* 0x00000062ff62723e */ /* 0x000fe200000000ff */
[-C--:B------:R-:W-:Y:S01]  /*8870*/  FMUL R105, R105, R0.reuse ;  /* 0x0000000069697220 */ /* 0x080fe20000400000 */
[----:B------:R-:W-:Y:S01]  /*8880*/  F2FP.F16.F32.PACK_AB R99, RZ, R99 ;  /* 0x00000063ff63723e */ /* 0x000fe200000000ff */
[----:B------:R-:W-:Y:S01]  /*8890*/  FMUL R106, R106, R0 ;  /* 0x000000006a6a7220 */ /* 0x000fe20000400000 */
[----:B------:R-:W-:Y:S01]  /*88a0*/  F2FP.F16.F32.PACK_AB R100, RZ, R100 ;  /* 0x00000064ff64723e */ /* 0x000fe200000000ff */
[--C-:B0-----:R-:W-:Y:S01]  /*88b0*/  @P2 IMAD.MOV.U32 R6, RZ, RZ, R14.reuse ;  /* 0x000000ffff062224 */ /* 0x101fe200078e000e */
[----:B------:R-:W-:Y:S01]  /*88c0*/  F2FP.F16.F32.PACK_AB R101, RZ, R101 ;  /* 0x00000065ff65723e */ /* 0x000fe200000000ff */
[--C-:B------:R-:W-:Y:S01]  /*88d0*/  @P2 IMAD.MOV.U32 R7, RZ, RZ, R15.reuse ;  /* 0x000000ffff072224 */ /* 0x100fe200078e000f */
[----:B------:R-:W-:Y:S01]  /*88e0*/  F2FP.F16.F32.PACK_AB R102, RZ, R102 ;  /* 0x00000066ff66723e */ /* 0x000fe200000000ff */
[-C--:B------:R-:W-:Y:S01]  /*88f0*/  FMUL R107, R107, R0.reuse ;  /* 0x000000006b6b7220 */ /* 0x080fe20000400000 */
[----:B------:R-:W-:Y:S01]  /*8900*/  F2FP.F16.F32.PACK_AB R103, RZ, R103 ;  /* 0x00000067ff67723e */ /* 0x000fe200000000ff */
[----:B------:R-:W-:Y:S01]  /*8910*/  FMUL R108, R108, R0 ;  /* 0x000000006c6c7220 */ /* 0x000fe20000400000 */
[----:B------:R0:W-:Y:S01]  /*8920*/  @P2 STG.E.U16 desc[UR12][R6.64+0x10], R92 ;  /* 0x0000105c06002986 */ /* 0x0001e2000c10150c */
[----:B------:R-:W-:Y:S01]  /*8930*/  F2FP.F16.F32.PACK_AB R104, RZ, R104 ;  /* 0x00000068ff68723e */ /* 0x000fe200000000ff */
        /* <DEDUP_REMOVED lines=8> */
[----:B------:R-:W-:Y:S01]  /*89c0*/  FMUL R113, R113, R0 ;  /* 0x0000000071717220 */ /* 0x000fe20000400000 */
[----:B------:R-:W-:Y:S01]  /*89d0*/  F2FP.F16.F32.PACK_AB R109, RZ, R109 ;  /* 0x0000006dff6d723e */ /* 0x000fe200000000ff */
[----:B0-----:R-:W-:Y:S01]  /*89e0*/  @P1 IMAD.MOV.U32 R6, RZ, RZ, R14 ;  /* 0x000000ffff061224 */ /* 0x001fe200078e000e */
[----:B------:R-:W-:Y:S01]  /*89f0*/  F2FP.F16.F32.PACK_AB R110, RZ, R110 ;  /* 0x0000006eff6e723e */ /* 0x000fe200000000ff */
[----:B------:R-:W-:Y:S01]  /*8a00*/  @P1 IMAD.MOV.U32 R7, RZ, RZ, R15 ;  /* 0x000000ffff071224 */ /* 0x000fe200078e000f */
[----:B------:R-:W-:Y:S01]  /*8a10*/  F2FP.F16.F32.PACK_AB R111, RZ, R111 ;  /* 0x0000006fff6f723e */ /* 0x000fe200000000ff */
[----:B------:R-:W-:Y:S01]  /*8a20*/  FMUL R114, R114, R0 ;  /* 0x0000000072727220 */ /* 0x000fe20000400000 */
[----:B------:R-:W-:Y:S01]  /*8a30*/  F2FP.F16.F32.PACK_AB R112, RZ, R112 ;  /* 0x00000070ff70723e */ /* 0x000fe200000000ff */
[----:B------:R-:W-:Y:S01]  /*8a40*/  FMUL R115, R115, R0 ;  /* 0x0000000073737220 */ /* 0x000fe20000400000 */
[----:B------:R0:W-:Y:S01]  /*8a50*/  @P1 STG.E.U16 desc[UR12][R6.64+0x12], R93 ;  /* 0x0000125d06001986 */ /* 0x0001e2000c10150c */
[----:B------:R-:W-:Y:S01]  /*8a60*/  IADD3 R10, P1, P2, R9, R14, R19 ;  /* 0x0000000e090a7210 */ /* 0x000fe20007a3e013 */
[-C--:B------:R-:W-:Y:S01]  /*8a70*/  FMUL R116, R116, R0.reuse ;  /* 0x0000000074747220 */ /* 0x080fe20000400000 */
[----:B------:R-:W-:Y:S01]  /*8a80*/  F2FP.F16.F32.PACK_AB R113, RZ, R113 ;  /* 0x00000071ff71723e */ /* 0x000fe200000000ff */
[-C--:B------:R-:W-:Y:S01]  /*8a90*/  FMUL R117, R117, R0.reuse ;  /* 0x0000000075757220 */ /* 0x080fe20000400000 */
[----:B------:R-:W-:Y:S01]  /*8aa0*/  IADD3.X R11, R5, R15, R13, P1, P2 ;  /* 0x0000000f050b7210 */ /* 0x000fe20000fe440d */
[-C--:B------:R-:W-:Y:S01]  /*8ab0*/  FMUL R118, R118, R0.reuse ;  /* 0x0000000076767220 */ /* 0x080fe20000400000 */
[----:B------:R-:W-:Y:S01]  /*8ac0*/  ISETP.GT.AND P1, PT, R4, 0x8, P4 ;  /* 0x000000080400780c */ /* 0x000fe20002724270 */
[-C--:B------:R-:W-:Y:S01]  /*8ad0*/  FMUL R119, R119, R0.reuse ;  /* 0x0000000077777220 */ /* 0x080fe20000400000 */
[----:B------:R-:W-:Y:S01]  /*8ae0*/  ISETP.GT.AND P2, PT, R3, 0x11, PT ;  /* 0x000000110300780c */ /* 0x000fe20003f44270 */
        /* <DEDUP_REMOVED lines=8> */
[-C--:B------:R-:W-:Y:S01]  /*8b70*/  FMUL R122, R122, R0.reuse ;  /* 0x000000007a7a7220 */ /* 0x080fe20000400000 */
[----:B------:R0:W-:Y:S01]  /*8b80*/  @P0 STG.E.U16 desc[UR12][R6.64+0x10], R94 ;  /* 0x0000105e06000986 */ /* 0x0001e2000c10150c */
[----:B------:R-:W-:Y:S01]  /*8b90*/  ISETP.GT.AND P0, PT, R4, RZ, P3 ;  /* 0x000000ff0400720c */ /* 0x000fe20001f04270 */
[----:B------:R-:W-:Y:S01]  /*8ba0*/  FMUL R123, R123, R0 ;  /* 0x000000007b7b7220 */ /* 0x000fe20000400000 */
        /* <DEDUP_REMOVED lines=9> */
[----:B0-----:R-:W-:Y:S01]  /*8c40*/  @P1 IMAD.MOV.U32 R6, RZ, RZ, R16 ;  /* 0x000000ffff061224 */ /* 0x001fe200078e0010 */
[----:B------:R-:W-:Y:S01]  /*8c50*/  F2FP.F16.F32.PACK_AB R123, RZ, R123 ;  /* 0x0000007bff7b723e */ /* 0x000fe200000000ff */
[----:B------:R-:W-:Y:S01]  /*8c60*/  @P1 IMAD.MOV.U32 R7, RZ, RZ, R17 ;  /* 0x000000ffff071224 */ /* 0x000fe200078e0011 */
[----:B------:R-:W-:Y:S01]  /*8c70*/  F2FP.F16.F32.PACK_AB R124, RZ, R124 ;  /* 0x0000007cff7c723e */ /* 0x000fe200000000ff */
[-C--:B------:R-:W-:Y:S01]  /*8c80*/  FMUL R128, R128, R0.reuse ;  /* 0x0000000080807220 */ /* 0x080fe20000400000 */
[----:B------:R-:W-:Y:S01]  /*8c90*/  F2FP.F16.F32.PACK_AB R125, RZ, R125 ;  /* 0x0000007dff7d723e */ /* 0x000fe200000000ff */
[-C--:B------:R-:W-:Y:S01]  /*8ca0*/  FMUL R129, R129, R0.reuse ;  /* 0x0000000081817220 */ /* 0x080fe20000400000 */
[----:B------:R0:W-:Y:S01]  /*8cb0*/  @P1 STG.E.U16 desc[UR12][R6.64+0x12], R95 ;  /* 0x0000125f06001986 */ /* 0x0001e2000c10150c */
[----:B------:R-:W-:Y:S01]  /*8cc0*/  ISETP.GT.AND P1, PT, R3, 0x19, PT ;  /* 0x000000190300780c */ /* 0x000fe20003f24270 */
        /* <DEDUP_REMOVED lines=33> */
[--C-:B------:R-:W-:Y:S01]  /*8ee0*/  @P0 IMAD.MOV.U32 R7, RZ, RZ, R15.reuse ;  /* 0x000000ffff070224 */ /* 0x100fe200078e000f */
        /* <DEDUP_REMOVED lines=13> */
[----:B------:R-:W-:Y:S01]  /*8fc0*/  ISETP.GT.AND P4, PT, R3, 0x71, PT ;  /* 0x000000710300780c */ /* 0x000fe20003f84270 */
[-C--:B------:R-:W-:Y:S01]  /*8fd0*/  FMUL R149, R149, R0.reuse ;  /* 0x0000000095957220 */ /* 0x080fe20000400000 */
[----:B------:R-:W-:Y:S01]  /*8fe0*/  F2FP.F16.F32.PACK_AB R145, RZ, R145 ;  /* 0x00000091ff91723e */ /* 0x000fe200000000ff */
[----:B------:R-:W-:Y:S01]  /*8ff0*/  FMUL R150, R150, R0 ;  /* 0x0000000096967220 */ /* 0x000fe20000400000 */
[----:B------:R-:W-:Y:S01]  /*9000*/  F2FP.F16.F32.PACK_AB R146, RZ, R146 ;  /* 0x00000092ff92723e */ /* 0x000fe200000000ff */
[----:B------:R-:W-:Y:S01]  /*9010*/  @P0 STG.E.U16 desc[UR12][R16.64+0x20], R98 ;  /* 0x0000206210000986 */ /* 0x000fe2000c10150c */
        /* <DEDUP_REMOVED lines=13> */
[----:B------:R-:W-:Y:S01]  /*90f0*/  @P0 STG.E.U16 desc[UR12][R16.64+0x22], R99 ;  /* 0x0000226310000986 */ /* 0x000fe2000c10150c */
[----:B0-----:R-:W-:Y:S01]  /*9100*/  IADD3 R6, P0, R19, R14, RZ ;  /* 0x0000000e13067210 */ /* 0x001fe20007f1e0ff */
[----:B------:R-:W-:Y:S01]  /*9110*/  FMUL R29, R29, R0 ;  /* 0x000000001d1d7220 */ /* 0x000fe20000400000 */
[----:B------:R-:W-:Y:S01]  /*9120*/  F2FP.F16.F32.PACK_AB R24, RZ, R24 ;  /* 0x00000018ff18723e */ /* 0x000fe200000000ff */
[----:B------:R-:W-:Y:S01]  /*9130*/  FMUL R30, R30, R0 ;  /* 0x000000001e1e7220 */ /* 0x000fe20000400000 */
[----:B------:R-:W-:Y:S01]  /*9140*/  F2FP.F16.F32.PACK_AB R25, RZ, R25 ;  /* 0x00000019ff19723e */ /* 0x000fe200000000ff */
[----:B------:R-:W-:Y:S01]  /*9150*/  IMAD.X R7, R13, 0x1, R15, P0 ;  /* 0x000000010d077824 */ /* 0x000fe200000e060f */
[----:B------:R-:W-:Y:S01]  /*9160*/  IADD3 R12, P0, R9, R6, RZ ;  /* 0x00000006090c7210 */ /* 0x000fe20007f1e0ff */
[----:B------:R-:W-:Y:S01]  /*9170*/  FMUL R31, R31, R0 ;  /* 0x000000001f1f7220 */ /* 0x000fe20000400000 */
[----:B------:R-:W-:Y:S01]  /*9180*/  F2FP.F16.F32.PACK_AB R26, RZ, R26 ;  /* 0x0000001aff1a723e */ /* 0x000fe200000000ff */
[-C--:B------:R-:W-:Y:S01]  /*9190*/  FMUL R32, R32, R0.reuse ;  /* 0x0000000020207220 */ /* 0x080fe20000400000 */
[----:B------:R-:W-:Y:S01]  /*91a0*/  F2FP.F16.F32.PACK_AB R27, RZ, R27 ;  /* 0x0000001bff1b723e */ /* 0x000fe200000000ff */
[----:B------:R-:W-:Y:S01]  /*91b0*/  IMAD.X R13, R5, 0x1, R7, P0 ;  /* 0x00000001050d7824 */ /* 0x000fe200000e0607 */
        /* <DEDUP_REMOVED lines=28> */
[----:B------:R-:W-:Y:S01]  /*9380*/  ISETP.GT.AND P0, PT, R4, 0x8, P2 ;  /* 0x000000080400780c */ /* 0x000fe20001704270 */
[-C--:B------:R-:W-:Y:S01]  /*9390*/  FMUL R45, R45, R0.reuse ;  /* 0x000000002d2d7220 */ /* 0x080fe20000400000 */
        /* <DEDUP_REMOVED lines=98> */
[----:B------:R-:W-:-:S02]  /*99c0*/  F2FP.F16.F32.PACK_AB R78, RZ, R78 ;  /* 0x0000004eff4e723e */ /* 0x000fc400000000ff */
[----:B------:R-:W-:Y:S02]  /*99d0*/  F2FP.F16.F32.PACK_AB R79, RZ, R79 ;  /* 0x0000004fff4f723e */ /* 0x000fe400000000ff */
[----:B------:R-:W-:Y:S02]  /*99e0*/  F2FP.F16.F32.PACK_AB R80, RZ, R80 ;  /* 0x00000050ff50723e */ /* 0x000fe400000000ff */
[----:B------:R-:W-:Y:S02]  /*99f0*/  F2FP.F16.F32.PACK_AB R81, RZ, R81 ;  /* 0x00000051ff51723e */ /* 0x000fe400000000ff */
[----:B------:R-:W-:Y:S02]  /*9a00*/  F2FP.F16.F32.PACK_AB R82, RZ, R82 ;  /* 0x00000052ff52723e */ /* 0x000fe400000000ff */
[----:B------:R-:W-:Y:S01]  /*9a10*/  F2FP.F16.F32.PACK_AB R83, RZ, R83 ;  /* 0x00000053ff53723e */ /* 0x000fe200000000ff */
[----:B------:R-:W-:Y:S01]  /*9a20*/  @P0 STG.E.U16 desc[UR12][R14.64+0x52], R109 ;  /* 0x0000526d0e000986 */ /* 0x000fe2000c10150c */
[----:B------:R-:W-:-:S02]  /*9a30*/  ISETP.GT.AND P0, PT, R4, 0x8, P2 ;  /* 0x000000080400780c */ /* 0x000fc40001704270 */
[----:B------:R-:W-:Y:S02]  /*9a40*/  ISETP.GT.AND P2, PT, R3, 0x30, PT ;  /* 0x000000300300780c */ /* 0x000fe40003f44270 */
[----:B------:R-:W-:Y:S02]  /*9a50*/  F2FP.F16.F32.PACK_AB R84, RZ, R84 ;  /* 0x00000054ff54723e */ /* 0x000fe400000000ff */
[----:B------:R-:W-:Y:S02]  /*9a60*/  F2FP.F16.F32.PACK_AB R85, RZ, R85 ;  /* 0x00000055ff55723e */ /* 0x000fe400000000ff */
[----:B------:R-:W-:-:S05]  /*9a70*/  F2FP.F16.F32.PACK_AB R86, RZ, R86 ;  /* 0x00000056ff56723e */ /* 0x000fca00000000ff */
[----:B------:R-:W-:Y:S01]  /*9a80*/  @P0 STG.E.U16 desc[UR12][R16.64+0x50], R110 ;  /* 0x0000506e10000986 */ /* 0x000fe2000c10150c */
[----:B------:R-:W-:Y:S02]  /*9a90*/  ISETP.GT.AND P0, PT, R4, 0x8, P1 ;  /* 0x000000080400780c */ /* 0x000fe40000f04270 */
[----:B------:R-:W-:-:S11]  /*9aa0*/  ISETP.GT.AND P1, PT, R3, 0x31, PT ;  /* 0x000000310300780c */ /* 0x000fd60003f24270 */
[----:B------:R-:W-:Y:S01]  /*9ab0*/  @P0 STG.E.U16 desc[UR12][R16.64+0x52], R111 ;  /* 0x0000526f10000986 */ /* 0x000fe2000c10150c */
[----:B------:R-:W-:-:S13]  /*9ac0*/  ISETP.GT.AND P0, PT, R4, RZ, P2 ;  /* 0x000000ff0400720c */ /* 0x000fda0001704270 */
[----:B------:R-:W-:Y:S01]  /*9ad0*/  @P0 STG.E.U16 desc[UR12][R14.64+0x60], R112 ;  /* 0x000060700e000986 */ /* 0x000fe2000c10150c */
[----:B------:R-:W-:-:S13]  /*9ae0*/  ISETP.GT.AND P0, PT, R4, RZ, P1 ;  /* 0x000000ff0400720c */ /* 0x000fda0000f04270 */
[----:B------:R-:W-:Y:S01]  /*9af0*/  @P0 STG.E.U16 desc[UR12][R14.64+0x62], R113 ;  /* 0x000062710e000986 */ /* 0x000fe2000c10150c */
[----:B------:R-:W-:Y:S02]  /*9b00*/  ISETP.GT.AND P0, PT, R4, 0x8, P2 ;  /* 0x000000080400780c */ /* 0x000fe40001704270 */
[----:B------:R-:W-:-:S11]  /*9b10*/  ISETP.GT.AND P2, PT, R3, 0x38, PT ;  /* 0x000000380300780c */ /* 0x000fd60003f44270 */
        /* <DEDUP_REMOVED lines=68> */
[----:B------:R-:W-:-:S13]  /*9f60*/  ISETP.GT.AND P0, PT, R4, 0x8, P1 ;  /* 0x000000080400780c */ /* 0x000fda0000f04270 */
[----:B------:R-:W-:Y:S01]  /*9f70*/  @P0 STG.E.U16 desc[UR12][R16.64+0xd0], R142 ;  /* 0x0000d08e10000986 */ /* 0x000fe2000c10150c */
[----:B------:R-:W-:-:S13]  /*9f80*/  ISETP.GT.AND P0, PT, R4, 0x8, P3 ;  /* 0x000000080400780c */ /* 0x000fda0001f04270 */
[----:B------:R-:W-:Y:S01]  /*9f90*/  @P0 STG.E.U16 desc[UR12][R16.64+0xd2], R143 ;  /* 0x0000d28f10000986 */ /* 0x000fe2000c10150c */
[----:B------:R-:W-:-:S04]  /*9fa0*/  ISETP.GT.AND P0, PT, R3, 0x70, PT ;  /* 0x000000700300780c */ /* 0x000fc80003f04270 */
        /* <DEDUP_REMOVED lines=8> */
[----:B------:R-:W-:-:S13]  /*a030*/  ISETP.GT.AND P1, PT, R4, RZ, P2 ;  /* 0x000000ff0400720c */ /* 0x000fda0001724270 */
[----:B------:R-:W-:Y:S01]  /*a040*/  @P1 STG.E.U16 desc[UR12][R14.64+0xf0], R148 ;  /* 0x0000f0940e001986 */ /* 0x000fe2000c10150c */
[----:B------:R-:W-:-:S04]  /*a050*/  ISETP.GT.AND P1, PT, R3, 0x79, PT ;  /* 0x000000790300780c */ /* 0x000fc80003f24270 */
[----:B------:R-:W-:-:S13]  /*a060*/  ISETP.GT.AND P6, PT, R4, RZ, P1 ;  /* 0x000000ff0400720c */ /* 0x000fda0000fc4270 */
[----:B------:R0:W-:Y:S01]  /*a070*/  @P6 STG.E.U16 desc[UR12][R14.64+0xf2], R149 ;  /* 0x0000f2950e006986 */ /* 0x0001e2000c10150c */
[----:B------:R-:W-:-:S13]  /*a080*/  ISETP.GT.AND P6, PT, R4, 0x8, P2 ;  /* 0x000000080400780c */ /* 0x000fda00017c4270 */
[----:B0-----:R-:W-:Y:S02]  /*a090*/  @P6 IMAD.MOV.U32 R14, RZ, RZ, R16 ;  /* 0x000000ffff0e6224 */ /* 0x001fe400078e0010 */
[----:B------:R-:W-:-:S05]  /*a0a0*/  @P6 IMAD.MOV.U32 R15, RZ, RZ, R17 ;  /* 0x000000ffff0f6224 */ /* 0x000fca00078e0011 */
[----:B------:R-:W-:Y:S01]  /*a0b0*/  @P6 STG.E.U16 desc[UR12][R14.64+0xf0], R150 ;  /* 0x0000f0960e006986 */ /* 0x000fe2000c10150c */
[----:B------:R-:W-:-:S13]  /*a0c0*/  ISETP.GT.AND P6, PT, R4, 0x8, P1 ;  /* 0x000000080400780c */ /* 0x000fda0000fc4270 */
[----:B------:R-:W-:Y:S01]  /*a0d0*/  @P6 STG.E.U16 desc[UR12][R16.64+0xf2], R151 ;  /* 0x0000f29710006986 */ /* 0x000fe2000c10150c */
[----:B------:R-:W-:-:S05]  /*a0e0*/  IADD3 R8, P6, R9, R6, RZ ;  /* 0x0000000609087210 */ /* 0x000fca0007fde0ff */
[----:B------:R-:W-:Y:S01]  /*a0f0*/  IMAD.X R9, R5, 0x1, R7, P6 ;  /* 0x0000000105097824 */ /* 0x000fe200030e0607 */
[C---:B------:R-:W-:Y:S02]  /*a100*/  ISETP.GT.AND P6, PT, R4.reuse, 0x40, P5 ;  /* 0x000000400400780c */ /* 0x040fe40002fc4270 */
[----:B------:R-:W-:-:S11]  /*a110*/  ISETP.GT.AND P5, PT, R4, 0x48, P5 ;  /* 0x000000480400780c */ /* 0x000fd60002fa4270 */
[----:B------:R-:W-:Y:S01]  /*a120*/  @P6 STG.E.U16 desc[UR12][R6.64], R24 ;  /* 0x0000001806006986 */ /* 0x000fe2000c10150c */
[----:B------:R-:W-:-:S04]  /*a130*/  ISETP.GT.AND P6, PT, R3, 0x1, PT ;  /* 0x000000010300780c */ /* 0x000fc80003fc4270 */
[----:B------:R-:W-:-:S13]  /*a140*/  ISETP.GT.AND P6, PT, R4, 0x40, P6 ;  /* 0x000000400400780c */ /* 0x000fda00037c4270 */
[----:B------:R-:W-:Y:S01]  /*a150*/  @P6 STG.E.U16 desc[UR12][R6.64+0x2], R25 ;  /* 0x0000021906006986 */ /* 0x000fe2000c10150c */
[----:B------:R-:W-:-:S03]  /*a160*/  ISETP.GT.AND P6, PT, R3, 0x1, PT ;  /* 0x000000010300780c */ /* 0x000fc60003fc4270 */
[----:B------:R-:W-:Y:S01]  /*a170*/  @P5 STG.E.U16 desc[UR12][R12.64], R26 ;  /* 0x0000001a0c005986 */ /* 0x000fe2000c10150c */
[----:B------:R-:W-:Y:S02]  /*a180*/  ISETP.GT.AND P5, PT, R4, 0x48, P6 ;  /* 0x000000480400780c */ /* 0x000fe400037a4270 */
[----:B------:R-:W-:-:S11]  /*a190*/  ISETP.GT.AND P6, PT, R3, 0x8, PT ;  /* 0x000000080300780c */ /* 0x000fd60003fc4270 */
[----:B------:R-:W-:Y:S01]  /*a1a0*/  @P5 STG.E.U16 desc[UR12][R12.64+0x2], R27 ;  /* 0x0000021b0c005986 */ /* 0x000fe2000c10150c */
[----:B------:R-:W-:Y:S02]  /*a1b0*/  ISETP.GT.AND P5, PT, R4, 0x40, P6 ;  /* 0x000000400400780c */ /* 0x000fe400037a4270 */
[----:B------:R-:W-:-:S11]  /*a1c0*/  ISETP.GT.AND P6, PT, R3, 0x9, PT ;  /* 0x000000090300780c */ /* 0x000fd60003fc4270 */
[----:B------:R-:W-:Y:S01]  /*a1d0*/  @P5 STG.E.U16 desc[UR12][R6.64+0x10], R28 ;  /* 0x0000101c06005986 */ /* 0x000fe2000c10150c */
[----:B------:R-:W-:-:S13]  /*a1e0*/  ISETP.GT.AND P5, PT, R4, 0x40, P6 ;  /* 0x000000400400780c */ /* 0x000fda00037a4270 */
[----:B------:R-:W-:Y:S01]  /*a1f0*/  @P5 STG.E.U16 desc[UR12][R6.64+0x12], R29 ;  /* 0x0000121d06005986 */ /* 0x000fe2000c10150c */
[----:B------:R-:W-:-:S04]  /*a200*/  ISETP.GT.AND P5, PT, R3, 0x8, PT ;  /* 0x000000080300780c */ /* 0x000fc80003fa4270 */
[----:B------:R-:W-:-:S13]  /*a210*/  ISETP.GT.AND P5, PT, R4, 0x48, P5 ;  /* 0x000000480400780c */ /* 0x000fda0002fa4270 */
[----:B------:R0:W-:Y:S01]  /*a220*/  @P5 STG.E.U16 desc[UR12][R8.64+0x10], R30 ;  /* 0x0000101e08005986 */ /* 0x0001e2000c10150c */
        /* <DEDUP_REMOVED lines=10> */
[----:B0-----:R-:W-:Y:S02]  /*a2d0*/  @P5 IMAD.MOV.U32 R8, RZ, RZ, R10 ;  /* 0x000000ffff085224 */ /* 0x001fe400078e000a */
[----:B------:R-:W-:-:S05]  /*a2e0*/  @P5 IMAD.MOV.U32 R9, RZ, RZ, R11 ;  /* 0x000000ffff095224 */ /* 0x000fca00078e000b */
[----:B------:R0:W-:Y:S01]  /*a2f0*/  @P5 STG.E.U16 desc[UR12][R8.64+0x20], R34 ;  /* 0x0000202208005986 */ /* 0x0001e2000c10150c */
[----:B------:R-:W-:Y:S02]  /*a300*/  ISETP.GT.AND P5, PT, R4, 0x48, P6 ;  /* 0x000000480400780c */ /* 0x000fe400037a4270 */
[----:B------:R-:W-:-:S11]  /*a310*/  ISETP.GT.AND P6, PT, R3, 0x18, PT ;  /* 0x000000180300780c */ /* 0x000fd60003fc4270 */
[----:B0-----:R-:W-:Y:S02]  /*a320*/  @P5 IMAD.MOV.U32 R8, RZ, RZ, R10 ;  /* 0x000000ffff085224 */ /* 0x001fe400078e000a */
[----:B------:R-:W-:-:S05]  /*a330*/  @P5 IMAD.MOV.U32 R9, RZ, RZ, R11 ;  /* 0x000000ffff095224 */ /* 0x000fca00078e000b */
[----:B------:R0:W-:Y:S01]  /*a340*/  @P5 STG.E.U16 desc[UR12][R8.64+0x22], R35 ;  /* 0x0000222308005986 */ /* 0x0001e2000c10150c */
        /* <DEDUP_REMOVED lines=144> */
[----:B------:R-:W-:Y:S01]  /*ac50*/  @P5 STG.E.U16 desc[UR12][R8.64+0xc0], R74 ;  /* 0x0000c04a08005986 */ /* 0x000fe2000c10150c */
[----:B------:R-:W-:Y:S02]  /*ac60*/  ISETP.GT.AND P5, PT, R4, 0x48, P6 ;  /* 0x000000480400780c */ /* 0x000fe400037a4270 */
[----:B------:R-:W-:-:S11]  /*ac70*/  ISETP.GT.AND P6, PT, R3, 0x68, PT ;  /* 0x000000680300780c */ /* 0x000fd60003fc4270 */
[----:B------:R-:W-:Y:S02]  /*ac80*/  @P5 IMAD.MOV.U32 R2, RZ, RZ, R10 ;  /* 0x000000ffff025224 */ /* 0x000fe400078e000a */
[----:B------:R-:W-:-:S05]  /*ac90*/  @P5 IMAD.MOV.U32 R3, RZ, RZ, R11 ;  /* 0x000000ffff035224 */ /* 0x000fca00078e000b */
[----:B------:R0:W-:Y:S01]  /*aca0*/  @P5 STG.E.U16 desc[UR12][R2.64+0xc2], R75 ;  /* 0x0000c24b02005986 */ /* 0x0001e2000c10150c */
[----:B------:R-:W-:-:S13]  /*acb0*/  ISETP.GT.AND P5, PT, R4, 0x40, P6 ;  /* 0x000000400400780c */ /* 0x000fda00037a4270 */
[----:B------:R-:W-:Y:S01]  /*acc0*/  @P5 STG.E.U16 desc[UR12][R6.64+0xd0], R76 ;  /* 0x0000d04c06005986 */ /* 0x000fe2000c10150c */
[C---:B------:R-:W-:Y:S02]  /*acd0*/  ISETP.GT.AND P5, PT, R4.reuse, 0x40, P3 ;  /* 0x000000400400780c */ /* 0x040fe40001fa4270 */
[----:B------:R-:W-:-:S11]  /*ace0*/  ISETP.GT.AND P3, PT, R4, 0x48, P3 ;  /* 0x000000480400780c */ /* 0x000fd60001f64270 */
[----:B------:R-:W-:Y:S01]  /*acf0*/  @P5 STG.E.U16 desc[UR12][R6.64+0xd2], R77 ;  /* 0x0000d24d06005986 */ /* 0x000fe2000c10150c */
[C---:B------:R-:W-:Y:S02]  /*ad00*/  ISETP.GT.AND P5, PT, R4.reuse, 0x48, P6 ;  /* 0x000000480400780c */ /* 0x040fe400037a4270 */
[C---:B------:R-:W-:Y:S02]  /*ad10*/  ISETP.GT.AND P6, PT, R4.reuse, 0x40, P0 ;  /* 0x000000400400780c */ /* 0x040fe400007c4270 */
[----:B------:R-:W-:-:S09]  /*ad20*/  ISETP.GT.AND P0, PT, R4, 0x48, P0 ;  /* 0x000000480400780c */ /* 0x000fd20000704270 */
[----:B0-----:R-:W-:Y:S02]  /*ad30*/  @P5 IMAD.MOV.U32 R2, RZ, RZ, R10 ;  /* 0x000000ffff025224 */ /* 0x001fe400078e000a */
[----:B------:R-:W-:-:S05]  /*ad40*/  @P5 IMAD.MOV.U32 R3, RZ, RZ, R11 ;  /* 0x000000ffff035224 */ /* 0x000fca00078e000b */
[----:B------:R0:W-:Y:S01]  /*ad50*/  @P5 STG.E.U16 desc[UR12][R2.64+0xd0], R78 ;  /* 0x0000d04e02005986 */ /* 0x0001e2000c10150c */
[C---:B------:R-:W-:Y:S02]  /*ad60*/  ISETP.GT.AND P5, PT, R4.reuse, 0x40, P4 ;  /* 0x000000400400780c */ /* 0x040fe400027a4270 */
[----:B------:R-:W-:Y:S01]  /*ad70*/  ISETP.GT.AND P4, PT, R4, 0x48, P4 ;  /* 0x000000480400780c */ /* 0x000fe20002784270 */
[----:B0-----:R-:W-:Y:S02]  /*ad80*/  @P3 IMAD.MOV.U32 R2, RZ, RZ, R10 ;  /* 0x000000ffff023224 */ /* 0x001fe400078e000a */
[----:B------:R-:W-:-:S05]  /*ad90*/  @P3 IMAD.MOV.U32 R3, RZ, RZ, R11 ;  /* 0x000000ffff033224 */ /* 0x000fca00078e000b */
[----:B------:R0:W-:Y:S01]  /*ada0*/  @P3 STG.E.U16 desc[UR12][R2.64+0xd2], R79 ;  /* 0x0000d24f02003986 */ /* 0x0001e2000c10150c */
[C---:B------:R-:W-:Y:S02]  /*adb0*/  ISETP.GT.AND P3, PT, R4.reuse, 0x40, P1 ;  /* 0x000000400400780c */ /* 0x040fe40000f64270 */
[C---:B------:R-:W-:Y:S01]  /*adc0*/  ISETP.GT.AND P1, PT, R4.reuse, 0x48, P1 ;  /* 0x000000480400780c */ /* 0x040fe20000f24270 */
[----:B------:R-:W-:Y:S01]  /*add0*/  @P6 STG.E.U16 desc[UR12][R6.64+0xe0], R80 ;  /* 0x0000e05006006986 */ /* 0x000fe2000c10150c */
[C---:B------:R-:W-:Y:S02]  /*ade0*/  ISETP.GT.AND P6, PT, R4.reuse, 0x40, P2 ;  /* 0x000000400400780c */ /* 0x040fe400017c4270 */
[----:B------:R-:W-:Y:S01]  /*adf0*/  ISETP.GT.AND P2, PT, R4, 0x48, P2 ;  /* 0x000000480400780c */ /* 0x000fe20001744270 */
[----:B------:R-:W-:Y:S01]  /*ae00*/  @P5 STG.E.U16 desc[UR12][R6.64+0xe2], R81 ;  /* 0x0000e25106005986 */ /* 0x000fe2000c10150c */
[----:B0-----:R-:W-:Y:S02]  /*ae10*/  @P0 IMAD.MOV.U32 R2, RZ, RZ, R10 ;  /* 0x000000ffff020224 */ /* 0x001fe400078e000a */
[----:B------:R-:W-:-:S05]  /*ae20*/  @P0 IMAD.MOV.U32 R3, RZ, RZ, R11 ;  /* 0x000000ffff030224 */ /* 0x000fca00078e000b */
[----:B------:R0:W-:Y:S02]  /*ae30*/  @P0 STG.E.U16 desc[UR12][R2.64+0xe0], R82 ;  /* 0x0000e05202000986 */ /* 0x0001e4000c10150c */
[----:B0-----:R-:W-:Y:S02]  /*ae40*/  @P4 IMAD.MOV.U32 R2, RZ, RZ, R10 ;  /* 0x000000ffff024224 */ /* 0x001fe400078e000a */
[----:B------:R-:W-:-:S05]  /*ae50*/  @P4 IMAD.MOV.U32 R3, RZ, RZ, R11 ;  /* 0x000000ffff034224 */ /* 0x000fca00078e000b */
[----:B------:R0:W-:Y:S04]  /*ae60*/  @P4 STG.E.U16 desc[UR12][R2.64+0xe2], R83 ;  /* 0x0000e25302004986 */ /* 0x0001e8000c10150c */
[----:B------:R1:W-:Y:S04]  /*ae70*/  @P6 STG.E.U16 desc[UR12][R6.64+0xf0], R84 ;  /* 0x0000f05406006986 */ /* 0x0003e8000c10150c */
[----:B------:R1:W-:Y:S01]  /*ae80*/  @P3 STG.E.U16 desc[UR12][R6.64+0xf2], R85 ;  /* 0x0000f25506003986 */ /* 0x0003e2000c10150c */
[----:B0-----:R-:W-:Y:S02]  /*ae90*/  @P2 IMAD.MOV.U32 R2, RZ, RZ, R10 ;  /* 0x000000ffff022224 */ /* 0x001fe400078e000a */
[----:B------:R-:W-:-:S05]  /*aea0*/  @P2 IMAD.MOV.U32 R3, RZ, RZ, R11 ;  /* 0x000000ffff032224 */ /* 0x000fca00078e000b */
[----:B------:R1:W-:Y:S01]  /*aeb0*/  @P2 STG.E.U16 desc[UR12][R2.64+0xf0], R86 ;  /* 0x0000f05602002986 */ /* 0x0003e2000c10150c */
[----:B------:R-:W-:Y:S05]  /*aec0*/  @!P1 EXIT ;  /* 0x000000000000994d */ /* 0x000fea0003800000 */
[----:B------:R-:W-:-:S05]  /*aed0*/  F2FP.F16.F32.PACK_AB R0, RZ, R0 ;  /* 0x00000000ff00723e */ /* 0x000fca00000000ff */
[----:B------:R-:W-:Y:S01]  /*aee0*/  STG.E.U16 desc[UR12][R10.64+0xf2], R0 ;  /* 0x0000f2000a007986 */ /* 0x000fe2000c10150c */
[----:B------:R-:W-:Y:S05]  /*aef0*/  EXIT ;  /* 0x000000000000794d */ /* 0x000fea0003800000 */
.L_x_10:
[----:B------:R-:W-:-:S13]  /*af00*/  ISETP.NE.AND P0, PT, R6, RZ, PT ;  /* 0x000000ff0600720c */ /* 0x000fda0003f05270 */
[----:B------:R-:W-:Y:S05]  /*af10*/  @P0 EXIT ;  /* 0x000000000000094d */ /* 0x000fea0003800000 */
[----:B------:R-:W-:Y:S01]  /*af20*/  ELECT P0, URZ, PT ;  /* 0x00000000003f782f */ /* 0x000fe20003800000 */
[----:B------:R-:W-:-:S12]  /*af30*/  BSSY B0, `(.L_x_273) ;  /* 0x000008d000007945 */ /* 0x000fd80003800000 */
[----:B------:R-:W-:Y:S05]  /*af40*/  @!P0 BRA `(.L_x_274) ;  /* 0x00000008002c8947 */ /* 0x000fea0003800000 */
[----:B------:R-:W-:Y:S02]  /*af50*/  ISETP.GE.AND P0, PT, R18, 0x1, PT ;  /* 0x000000011200780c */ /* 0x000fe40003f06270 */
[----:B------:R-:W-:-:S04]  /*af60*/  SHF.R.S32.HI R5, RZ, 0x1f, R12 ;  /* 0x0000001fff057819 */ /* 0x000fc8000001140c */
[----:B---3-5:R-:W-:-:S07]  /*af70*/  LEA.HI R2, R5, R12, RZ, 0x7 ;  /* 0x0000000c05027211 */ /* 0x028fce00078f38ff */
[----:B------:R-:W-:Y:S05]  /*af80*/  @!P0 BRA `(.L_x_274) ;  /* 0x00000008001c8947 */ /* 0x000fea0003800000 */
[----:B------:R-:W0:Y:S01]  /*af90*/  S2R R0, SR_CTAID.X ;  /* 0x0000000000007919 */ /* 0x000e220000002500 */
[----:B------:R-:W1:Y:S01]  /*afa0*/  LDC.64 R4, c[0x0][0x4f8] ;  /* 0x00013e00ff047b82 */ /* 0x000e620000000a00 */
[----:B------:R-:W-:Y:S01]  /*afb0*/  LOP3.LUT R11, R2, 0xffffff80, RZ, 0xc0, !PT ;  /* 0xffffff80020b7812 */ /* 0x000fe200078ec0ff */
[----:B------:R-:W-:Y:S01]  /*afc0*/  ULDC.64 UR4, c[0x0][0x4c0] ;  /* 0x0001300000047ab9 */ /* 0x000fe20000000a00 */
[C---:B------:R-:W-:Y:S01]  /*afd0*/  LOP3.LUT P0, RZ, R12.reuse, 0x1f, RZ, 0xc0, !PT ;  /* 0x0000001f0cff7812 */ /* 0x040fe2000780c0ff */
[----:B------:R-:W-:Y:S01]  /*afe0*/  IMAD.SHL.U32 R155, R155, 0x80, RZ ;  /* 0x000000809b9b7824 */ /* 0x000fe200078e00ff */
[----:B------:R-:W-:Y:S01]  /*aff0*/  LOP3.LUT R10, R3, 0x2, RZ, 0xfc, !PT ;  /* 0x00000002030a7812 */ /* 0x000fe200078efcff */
[----:B------:R-:W-:Y:S02]  /*b000*/  IMAD.IADD R11, R12, 0x1, -R11 ;  /* 0x000000010c0b7824 */ /* 0x000fe400078e0a0b */
[----:B------:R-:W2:Y:S01]  /*b010*/  LDC R7, c[0x0][0x500] ;  /* 0x00014000ff077b82 */ /* 0x000ea20000000800 */
[----:B------:R-:W-:-:S02]  /*b020*/  VIADD R13, R9, 0x1 ;  /* 0x00000001090d7836 */ /* 0x000fc40000000000 */
[C---:B------:R-:W-:Y:S01]  /*b030*/  ISETP.NE.AND P2, PT, R11.reuse, RZ, PT ;  /* 0x000000ff0b00720c */ /* 0x040fe20003f45270 */
[----:B------:R-:W-:Y:S01]  /*b040*/  IMAD.MOV.U32 R12, RZ, RZ, RZ ;  /* 0x000000ffff0c7224 */ /* 0x000fe200078e00ff */
[----:B------:R-:W-:Y:S01]  /*b050*/  ISETP.NE.OR P0, PT, R11, RZ, !P0 ;  /* 0x000000ff0b00720c */ /* 0x000fe20004705670 */
[----:B------:R-:W-:Y:S02]  /*b060*/  IMAD.MOV.U32 R2, RZ, RZ, RZ ;  /* 0x000000ffff027224 */ /* 0x000fe400078e00ff */
[----:B------:R-:W-:Y:S02]  /*b070*/  VIADD R14, R155, 0x40 ;  /* 0x000000409b0e7836 */ /* 0x000fe40000000000 */
[----:B-1----:R-:W-:Y:S01]  /*b080*/  IMAD R23, R23, UR4, R4 ;  /* 0x0000000417177c24 */ /* 0x002fe2000f8e0204 */
[----:B------:R-:W-:Y:S01]  /*b090*/  ULDC UR4, c[0x0][0x4c8] ;  /* 0x0001320000047ab9 */ /* 0x000fe20000000800 */
[----:B------:R-:W-:Y:S02]  /*b0a0*/  IMAD R160, R160, UR5, R5 ;  /* 0x00000005a0a07c24 */ /* 0x000fe4000f8e0205 */
[----:B0-----:R-:W-:-:S02]  /*b0b0*/  IMAD.SHL.U32 R6, R0, 0x80, RZ ;  /* 0x0000008000067824 */ /* 0x001fc400078e00ff */
[----:B--2---:R-:W-:Y:S02]  /*b0c0*/  IMAD R7, R16, UR4, R7 ;  /* 0x0000000410077c24 */ /* 0x004fe4000f8e0207 */
[----:B------:R-:W-:Y:S02]  /*b0d0*/  IMAD.MOV.U32 R0, RZ, RZ, 0x1 ;  /* 0x00000001ff007424 */ /* 0x000fe400078e00ff */
[----:B------:R-:W-:-:S07]  /*b0e0*/  VIADD R8, R6, 0x40 ;  /* 0x0000004006087836 */ /* 0x000fce0000000000 */
.L_x_278:
[----:B------:R-:W0:Y:S01]  /*b0f0*/  S2R R5, SR_CgaCtaId ;  /* 0x0000000000057919 */ /* 0x000e220000008800 */
[----:B------:R-:W-:-:S04]  /*b100*/  MOV R4, 0x400 ;  /* 0x0000040000047802 */ /* 0x000fc80000000f00 */
[----:B0-----:R-:W-:Y:S02]  /*b110*/  LEA R11, R5, R4, 0x18 ;  /* 0x00000004050b7211 */ /* 0x001fe400078ec0ff */
[----:B------:R-:W-:-:S03]  /*b120*/  SHF.L.U32 R4, R0, 0x1f, RZ ;  /* 0x0000001f00047819 */ /* 0x000fc600000006ff */
[----:B------:R-:W-:-:S07]  /*b130*/  IMAD R5, R2, 0x8, R11 ;  /* 0x0000000802057824 */ /* 0x000fce00078e020b */
.L_x_275:
[----:B0-----:R0:W1:Y:S02]  /*b140*/  SYNCS.PHASECHK.TRANS64.TRYWAIT P1, [R5+URZ+0x38070], R4 ;  /* 0x03807004050075a7 */ /* 0x001064000802017f */
[----:B-1----:R-:W-:Y:S05]  /*b150*/  @!P1 NANOSLEEP.SYNCS 0x989680 ;  /* 0x009896800000995d */ /* 0x002fea0003900000 */
[----:B------:R-:W1:Y:S02]  /*b160*/  @!P1 SYNCS.PHASECHK.TRANS64 P1, [R5+URZ+0x38070], R4 ;  /* 0x03807004050095a7 */ /* 0x000e64000802007f */
[----:B-1----:R-:W-:Y:S05]  /*b170*/  @!P1 BRA `(.L_x_275) ;  /* 0xfffffffc00f09947 */ /* 0x002fea000383ffff */
[----:B0-----:R-:W0:Y:S02]  /*b180*/  @!P2 LDC R4, c[0x0][0x580] ;  /* 0x00016000ff04ab82 */ /* 0x001e240000000800 */
[----:B0-----:R0:W-:Y:S02]  /*b190*/  @!P2 SYNCS.ARRIVE.TRANS64 RZ, [R5+URZ+0x38000], R4 ;  /* 0x0380000405ffa9a7 */ /* 0x0011e4000800003f */
[----:B0-----:R-:W-:-:S04]  /*b1a0*/  PRMT R4, R10, 0x9910, RZ ;  /* 0x000099100a047816 */ /* 0x001fc800000000ff */
[----:B------:R-:W-:-:S13]  /*b1b0*/  ISETP.NE.AND P1, PT, R4, 0x2, PT ;  /* 0x000000020400780c */ /* 0x000fda0003f25270 */
[----:B------:R-:W-:Y:S05]  /*b1c0*/  @P1 BRA `(.L_x_276) ;  /* 0x0000000000041947 */ /* 0x000fea0003800000 */
[----:B------:R-:W-:Y:S01]  /*b1d0*/  BPT.TRAP 0x1 ;  /* 0x000000040000795c */ /* 0x000fe20000300000 */
.L_x_276:
[----:B------:R-:W-:Y:S05]  /*b1e0*/  @P0 BRA `(.L_x_277) ;  /* 0x0000000000040947 */ /* 0x000fea0003800000 */
[----:B------:R-:W-:Y:S01]  /*b1f0*/  BPT.TRAP 0x1 ;  /* 0x000000040000795c */ /* 0x000fe20000300000 */
.L_x_277:
[----:B------:R-:W-:Y:S01]  /*b200*/  ULDC UR11, c[0x0][0x490] ;  /* 0x00012400000b7ab9 */ /* 0x000fe20000000800 */
[----:B------:R-:W-:Y:S01]  /*b210*/  R2UR UR6, R12 ;  /* 0x000000000c0672ca */ /* 0x000fe200000e0000 */
[----:B------:R-:W-:Y:S01]  /*b220*/  UISETP.NE.AND UP0, UPT, UR11, 0x1, UPT ;  /* 0x000000010b00788c */ /* 0x000fe2000bf05270 */
[----:B------:R-:W-:Y:S01]  /*b230*/  IMAD.U32 R4, R160, 0x20, R23 ;  /* 0x00000020a0047824 */ /* 0x000fe200078e0017 */
[----:B------:R-:W-:Y:S01]  /*b240*/  ULDC UR10, c[0x0][0x49c] ;  /* 0x00012700000a7ab9 */ /* 0x000fe20000000800 */
[----:B------:R-:W-:Y:S01]  /*b250*/  ULDC UR21, c[0x0][0x4a8] ;  /* 0x00012a0000157ab9 */ /* 0x000fe20000000800 */
[----:B------:R-:W-:Y:S01]  /*b260*/  UISETP.NE.AND UP1, UPT, UR10, 0x1, UPT ;  /* 0x000000010a00788c */ /* 0x000fe2000bf25270 */
[----:B------:R-:W-:Y:S01]  /*b270*/  IMAD.U32 R4, R7, 0x400, R4 ;  /* 0x0000040007047824 */ /* 0x000fe200078e0004 */
[----:B------:R-:W-:Y:S01]  /*b280*/  ULDC.64 UR22, c[0x0][0x198] ;  /* 0x0000660000167ab9 */ /* 0x000fe20000000a00 */
[----:B------:R-:W-:Y:S01]  /*b290*/  UIADD3 UR11, -UR11, URZ, URZ ;  /* 0x0000003f0b0b7290 */ /* 0x000fe2000fffe13f */
[----:B------:R-:W-:Y:S01]  /*b2a0*/  VIADD R13, R13, 0xffffffff ;  /* 0xffffffff0d0d7836 */ /* 0x000fe20000000000 */
[----:B------:R-:W-:-:S02]  /*b2b0*/  UIADD3 UR38, UP2, UR22, 0x1f0, URZ ;  /* 0x000001f016267890 */ /* 0x000fc4000ff5e03f */
[----:B------:R-:W-:Y:S01]  /*b2c0*/  @UP0 ULDC UR4, c[0x0][0x494] ;  /* 0x0001250000040ab9 */ /* 0x000fe20000000800 */
[----:B------:R-:W-:Y:S01]  /*b2d0*/  @UP0 ULDC UR8, c[0x0][0x494] ;  /* 0x0001250000080ab9 */ /* 0x000fe20000000800 */
[----:B------:R-:W-:Y:S01]  /*b2e0*/  UIMAD.WIDE.U32 UR4, UR6, UR4, URZ ;  /* 0x00000004060472a5 */ /* 0x000fe2000f8e003f */
[----:B------:R-:W-:Y:S01]  /*b2f0*/  ISETP.GT.AND P3, PT, R13, 0x1, PT ;  /* 0x000000010d00780c */ /* 0x000fe20003f64270 */
[----:B------:R-:W-:Y:S01]  /*b300*/  UIMAD.WIDE.U32 UR8, UR6, UR8, URZ ;  /* 0x00000008060872a5 */ /* 0x000fe2000f8e003f */
[----:B------:R-:W-:Y:S01]  /*b310*/  @UP0 ULDC UR7, c[0x0][0x498] ;  /* 0x0001260000070ab9 */ /* 0x000fe20000000800 */
[----:B------:R-:W-:Y:S01]  /*b320*/  UMOV UR15, UR6 ;  /* 0x00000006000f7c82 */ /* 0x000fe20008000000 */
[----:B------:R-:W-:Y:S01]  /*b330*/  @UP0 ULDC UR12, c[0x0][0x498] ;  /* 0x00012600000c0ab9 */ /* 0x000fe20000000800 */
[----:B------:R-:W-:Y:S01]  /*b340*/  @UP0 USHF.R.U32.HI UR6, URZ, UR7, UR5 ;  /* 0x000000073f060299 */ /* 0x000fe20008011605 */
[C---:B------:R-:W-:Y:S01]  /*b350*/  R2UR UR7, R12.reuse ;  /* 0x000000000c0772ca */ /* 0x040fe200000e0000 */
[----:B------:R-:W-:Y:S01]  /*b360*/  @UP1 ULDC.64 UR16, c[0x0][0x4a0] ;  /* 0x0001280000101ab9 */ /* 0x000fe20000000a00 */
[----:B------:R-:W-:Y:S01]  /*b370*/  @UP0 USHF.R.U32.HI UR15, URZ, UR12, UR9 ;  /* 0x0000000c3f0f0299 */ /* 0x000fe20008011609 */
[----:B------:R-:W-:Y:S01]  /*b380*/  R2UR UR8, R11 ;  /* 0x000000000b0872ca */ /* 0x000fe200000e0000 */
[----:B------:R-:W-:Y:S01]  /*b390*/  UISETP.NE.AND UP0, UPT, UR21, 0x1, UPT ;  /* 0x000000011500788c */ /* 0x000fe2000bf05270 */
[----:B------:R-:W-:Y:S01]  /*b3a0*/  VIADD R12, R12, 0x20 ;  /* 0x000000200c0c7836 */ /* 0x000fe20000000000 */
[----:B------:R-:W-:Y:S01]  /*b3b0*/  UIMAD.WIDE.U32 UR4, UR6, UR16, URZ ;  /* 0x00000010060472a5 */ /* 0x000fe2000f8e003f */
[----:B------:R-:W-:Y:S01]  /*b3c0*/  R2UR UR16, R5 ;  /* 0x00000000051072ca */ /* 0x000fe200000e0000 */
[----:B------:R-:W-:Y:S01]  /*b3d0*/  @UP1 ULDC.64 UR18, c[0x0][0x4a0] ;  /* 0x0001280000121ab9 */ /* 0x000fe20000000a00 */
[----:B------:R-:W-:Y:S01]  /*b3e0*/  UMOV UR9, UR6 ;  /* 0x0000000600097c82 */ /* 0x000fe20008000000 */
[----:B------:R-:W-:-:S02]  /*b3f0*/  UIMAD.WIDE.U32 UR12, UR15, UR18, URZ ;  /* 0x000000120f0c72a5 */ /* 0x000fc4000f8e003f */
[----:B------:R-:W-:Y:S01]  /*b400*/  @UP1 USHF.R.U32.HI UR9, URZ, UR17, UR5 ;  /* 0x000000113f091299 */ /* 0x000fe20008011605 */
[C---:B------:R-:W-:Y:S01]  /*b410*/  R2UR UR4, R2.reuse ;  /* 0x00000000020472ca */ /* 0x040fe200000e0000 */
[----:B------:R-:W-:Y:S01]  /*b420*/  UIADD3.X UR39, URZ, UR23, URZ, UP2, !UPT ;  /* 0x000000173f277290 */ /* 0x000fe200097fe43f */
[----:B------:R-:W-:Y:S01]  /*b430*/  VIADD R2, R2, 0x1 ;  /* 0x0000000102027836 */ /* 0x000fe20000000000 */
[----:B------:R-:W-:Y:S01]  /*b440*/  UMOV UR17, UR15 ;  /* 0x0000000f00117c82 */ /* 0x000fe20008000000 */
[----:B------:R-:W-:Y:S02]  /*b450*/  @UP1 USHF.R.U32.HI UR17, URZ, UR19, UR13 ;  /* 0x000000133f111299 */ /* 0x000fe4000801160d */
[----:B------:R-:W-:Y:S01]  /*b460*/  UIADD3 UR28, UP1, UR22, 0xf0, URZ ;  /* 0x000000f0161c7890 */ /* 0x000fe2000ff3e03f */
[----:B------:R-:W-:Y:S01]  /*b470*/  ISETP.NE.AND P1, PT, R2, 0xe, PT ;  /* 0x0000000e0200780c */ /* 0x000fe20003f25270 */
[----:B------:R-:W-:Y:S01]  /*b480*/  @UP0 ULDC UR36, c[0x0][0x4ac] ;  /* 0x00012b0000240ab9 */ /* 0x000fe20000000800 */
[----:B------:R-:W-:-:S02]  /*b490*/  UIMAD UR19, UR6, UR11, UR7 ;  /* 0x0000000b061372a4 */ /* 0x000fc4000f8e0207 */
[----:B------:R-:W-:Y:S01]  /*b4a0*/  UIADD3.X UR29, URZ, UR23, URZ, UP1, !UPT ;  /* 0x000000173f1d7290 */ /* 0x000fe20008ffe43f */
[----:B------:R-:W-:Y:S01]  /*b4b0*/  SEL R5, RZ, 0x1, P1 ;  /* 0x00000001ff057807 */ /* 0x000fe20000800000 */
[----:B------:R-:W-:Y:S01]  /*b4c0*/  UIMAD.WIDE.U32 UR36, UR9, UR36, URZ ;  /* 0x00000024092472a5 */ /* 0x000fe2000f8e003f */
[----:B------:R-:W-:Y:S01]  /*b4d0*/  SEL R2, R2, RZ, P1 ;  /* 0x000000ff02027207 */ /* 0x000fe20000800000 */
[----:B------:R-:W-:Y:S01]  /*b4e0*/  UIADD3 UR23, -UR17, URZ, URZ ;  /* 0x0000003f11177290 */ /* 0x000fe2000fffe13f */
[----:B------:R-:W-:Y:S01]  /*b4f0*/  LOP3.LUT R0, R0, R5, RZ, 0x3c, !PT ;  /* 0x0000000500007212 */ /* 0x000fe200078e3cff */
[----:B------:R-:W-:Y:S01]  /*b500*/  @UP0 ULDC UR34, c[0x0][0x4ac] ;  /* 0x00012b0000220ab9 */ /* 0x000fe20000000800 */
[----:B------:R-:W-:Y:S01]  /*b510*/  UIMAD UR11, UR15, UR11, UR7 ;  /* 0x0000000b0f0b72a4 */ /* 0x000fe2000f8e0207 */
[----:B------:R-:W-:Y:S01]  /*b520*/  @UP0 ULDC UR26, c[0x0][0x4b0] ;  /* 0x00012c00001a0ab9 */ /* 0x000fe20000000800 */
[----:B------:R-:W-:Y:S01]  /*b530*/  ULDC UR14, c[0x0][0x4cc] ;  /* 0x00013300000e7ab9 */ /* 0x000fe20000000800 */
[----:B------:R-:W-:Y:S01]  /*b540*/  ULDC UR18, c[0x0][0x4ec] ;  /* 0x00013b0000127ab9 */ /* 0x000fe20000000800 */
[----:B------:R-:W-:-:S02]  /*b550*/  UIADD3 UR20, -UR9, URZ, URZ ;  /* 0x0000003f09147290 */ /* 0x000fc4000fffe13f */
[----:B------:R-:W-:Y:S01]  /*b560*/  UIMAD.WIDE.U32 UR34, UR17, UR34, URZ ;  /* 0x00000022112272a5 */ /* 0x000fe2000f8e003f */
[----:B------:R-:W-:Y:S01]  /*b570*/  UMOV UR22, UR9 ;  /* 0x0000000900167c82 */ /* 0x000fe20008000000 */
[----:B------:R-:W-:Y:S01]  /*b580*/  UIMAD UR23, UR10, UR23, UR15 ;  /* 0x000000170a1772a4 */ /* 0x000fe2000f8e020f */
[----:B------:R-:W-:Y:S01]  /*b590*/  R2UR UR15, R4 ;  /* 0x00000000040f72ca */ /* 0x000fe200000e0000 */
[----:B------:R-:W-:Y:S01]  /*b5a0*/  @UP0 USHF.R.U32.HI UR22, URZ, UR26, UR37 ;  /* 0x0000001a3f160299 */ /* 0x000fe20008011625 */
[----:B------:R-:W-:Y:S01]  /*b5b0*/  R2UR UR26, R8 ;  /* 0x00000000081a72ca */ /* 0x000fe200000e0000 */
[----:B------:R-:W-:Y:S01]  /*b5c0*/  @UP0 ULDC UR40, c[0x0][0x4b0] ;  /* 0x00012c0000280ab9 */ /* 0x000fe20000000800 */
[----:B------:R-:W-:Y:S02]  /*b5d0*/  UIMAD UR19, UR19, UR14, UR18 ;  /* 0x0000000e131372a4 */ /* 0x000fe4000f8e0212 */
[----:B------:R-:W-:Y:S01]  /*b5e0*/  UIMAD UR11, UR11, UR14, UR18 ;  /* 0x0000000e0b0b72a4 */ /* 0x000fe2000f8e0212 */
[----:B------:R-:W-:Y:S01]  /*b5f0*/  R2UR UR18, R155 ;  /* 0x000000009b1272ca */ /* 0x000fe200000e0000 */
[----:B------:R-:W-:Y:S01]  /*b600*/  UIMAD UR20, UR10, UR20, UR6 ;  /* 0x000000140a1472a4 */ /* 0x000fe2000f8e0206 */
[----:B------:R-:W-:Y:S01]  /*b610*/  R2UR UR6, R6 ;  /* 0x00000000060672ca */ /* 0x000fe200000e0000 */
[----:B------:R-:W-:Y:S01]  /*b620*/  UMOV UR14, UR17 ;  /* 0x00000011000e7c82 */ /* 0x000fe20008000000 */
[----:B------:R-:W-:-:S02]  /*b630*/  @UP0 USHF.R.U32.HI UR14, URZ, UR40, UR35 ;  /* 0x000000283f0e0299 */ /* 0x000fc40008011623 */
[----:B------:R-:W-:Y:S02]  /*b640*/  UIADD3 UR10, -UR22, URZ, URZ ;  /* 0x0000003f160a7290 */ /* 0x000fe4000fffe13f */
[----:B------:R-:W-:Y:S02]  /*b650*/  UIADD3 UR34, -UR14, URZ, URZ ;  /* 0x0000003f0e227290 */ /* 0x000fe4000fffe13f */
[----:B------:R-:W-:Y:S02]  /*b660*/  ULEA UR4, UR4, UR8, 0xd ;  /* 0x0000000804047291 */ /* 0x000fe4000f8e683f */
[----:B------:R-:W-:Y:S01]  /*b670*/  UIMAD UR9, UR21, UR10, UR9 ;  /* 0x0000000a150972a4 */ /* 0x000fe2000f8e0209 */
[----:B------:R-:W-:Y:S01]  /*b680*/  R2UR UR10, R14 ;  /* 0x000000000e0a72ca */ /* 0x000fe200000e0000 */
[----:B------:R-:W-:Y:S01]  /*b690*/  UIMAD UR17, UR21, UR34, UR17 ;  /* 0x00000022151172a4 */ /* 0x000fe2000f8e0211 */
[----:B------:R-:W-:Y:S01]  /*b6a0*/  ULDC.64 UR32, c[0x0][0x4d0] ;  /* 0x0001340000207ab9 */ /* 0x000fe20000000a00 */
[----:B------:R-:W-:Y:S01]  /*b6b0*/  ULDC.64 UR12, c[0x0][0x4f0] ;  /* 0x00013c00000c7ab9 */ /* 0x000fe20000000a00 */
[----:B------:R-:W-:-:S02]  /*b6c0*/  UIADD3 UR5, UR16, 0x38000, URZ ;  /* 0x0003800010057890 */ /* 0x000fc4000fffe03f */
[----:B------:R-:W-:Y:S02]  /*b6d0*/  UIADD3 UR24, UR4, 0x1000, URZ ;  /* 0x0000100004187890 */ /* 0x000fe4000fffe03f */
[----:B------:R-:W-:Y:S02]  /*b6e0*/  UIADD3 UR16, UR4, 0x1c000, URZ ;  /* 0x0001c00004107890 */ /* 0x000fe4000fffe03f */
[----:B------:R-:W-:Y:S02]  /*b6f0*/  UIMAD UR20, UR20, UR32, UR12 ;  /* 0x00000020141472a4 */ /* 0x000fe4000f8e020c */
[----:B------:R-:W-:Y:S02]  /*b700*/  UIMAD UR21, UR9, UR33, UR13 ;  /* 0x00000021091572a4 */ /* 0x000fe4000f8e020d */
[----:B------:R-:W-:Y:S02]  /*b710*/  UPRMT UR15, UR15, 0x5410, URZ ;  /* 0x000054100f0f7896 */ /* 0x000fe4000800003f */
[----:B------:R-:W-:-:S02]  /*b720*/  UIADD3 UR8, UR4, 0x1d000, URZ ;  /* 0x0001d00004087890 */ /* 0x000fc4000fffe03f */
[----:B------:R-:W-:Y:S02]  /*b730*/  UIMAD UR12, UR23, UR32, UR12 ;  /* 0x00000020170c72a4 */ /* 0x000fe4000f8e020c */
[----:B------:R-:W-:Y:S01]  /*b740*/  UIMAD UR13, UR17, UR33, UR13 ;  /* 0x00000021110d72a4 */ /* 0x000fe2000f8e020d */
[----:B------:R-:W-:Y:S01]  /*b750*/  UMOV UR30, 0x0 ;  /* 0x00000000001e7882 */ /* 0x000fe20000000000 */
[----:B------:R-:W-:Y:S01]  /*b760*/  UMOV UR31, 0x10000000 ;  /* 0x10000000001f7882 */ /* 0x000fe20000000000 */
[----:B------:R-:W-:Y:S01]  /*b770*/  UMOV UR27, UR7 ;  /* 0x00000007001b7c82 */ /* 0x000fe20008000000 */
[----:B------:R-:W-:Y:S01]  /*b780*/  UMOV UR25, UR5 ;  /* 0x0000000500197c82 */ /* 0x000fe20008000000 */
[----:B------:R0:W-:Y:S01]  /*b790*/  UTMALDG.2D [UR4], [UR28], desc[UR30] ;  /* 0x00001e041c0075b4 */ /* 0x0001e20008009000 */
[----:B------:R-:W-:Y:S01]  /*b7a0*/  UMOV UR17, UR5 ;  /* 0x0000000500117c82 */ /* 0x000fe20008000000 */
[----:B------:R-:W-:Y:S01]  /*b7b0*/  UMOV UR9, UR5 ;  /* 0x0000000500097c82 */ /* 0x000fe20008000000 */
[----:B------:R0:W-:Y:S01]  /*b7c0*/  UTMALDG.2D [UR24], [UR28], desc[UR30] ;  /* 0x00001e181c0075b4 */ /* 0x0001e20008009000 */
[----:B------:R0:W-:Y:S01]  /*b7d0*/  UTMALDG.5D.IM2COL [UR16], [UR38], UR15 ;  /* 0x00000010260073b4 */ /* 0x0001e2000806000f */
[----:B------:R0:W-:Y:S02]  /*b7e0*/  UTMALDG.5D.IM2COL [UR8], [UR38], UR15 ;  /* 0x00000008260073b4 */ /* 0x0001e4000806000f */
[----:B0-----:R-:W-:Y:S05]  /*b7f0*/  @P3 BRA `(.L_x_278) ;  /* 0xfffffff8003c3947 */ /* 0x001fea000383ffff */
.L_x_274:
[----:B------:R-:W-:Y:S05]  /*b800*/  BSYNC B0 ;  /* 0x0000000000007941 */ /* 0x000fea0003800000 */
.L_x_273:
[----:B------:R-:W-:Y:S01]  /*b810*/  ISETP.GE.U32.AND P0, PT, R9, 0xe, PT ;  /* 0x0000000e0900780c */ /* 0x000fe20003f06070 */
[----:B-----5:R-:W-:-:S12]  /*b820*/  IMAD.MOV.U32 R0, RZ, RZ, 0x1 ;  /* 0x00000001ff007424 */ /* 0x020fd800078e00ff */
[----:B------:R-:W-:Y:S05]  /*b830*/  @!P0 BRA `(.L_x_279) ;  /* 0x00000000001c8947 */ /* 0x000fea0003800000 */
[----:B------:R-:W-:-:S05]  /*b840*/  SHF.R.U32.HI R4, RZ, 0x1, R9 ;  /* 0x00000001ff047819 */ /* 0x000fca0000011609 */
[----:B------:R-:W-:-:S05]  /*b850*/  IMAD.WIDE.U32 R4, R4, -0x6db6db6d, RZ ;  /* 0x9249249304047825 */ /* 0x000fca00078e00ff */
[----:B------:R-:W-:-:S04]  /*b860*/  SHF.R.U32.HI R0, RZ, 0x2, R5 ;  /* 0x00000002ff007819 */ /* 0x000fc80000011605 */
[----:B------:R-:W-:-:S04]  /*b870*/  LOP3.LUT R0, R0, 0x1, RZ, 0xc0, !PT ;  /* 0x0000000100007812 */ /* 0x000fc800078ec0ff */
[----:B------:R-:W-:-:S04]  /*b880*/  ISETP.NE.U32.AND P0, PT, R0, 0x1, PT ;  /* 0x000000010000780c */ /* 0x000fc80003f05070 */
[----:B------:R-:W-:-:S04]  /*b890*/  ISETP.NE.U32.AND.EX P0, PT, RZ, RZ, PT, P0 ;  /* 0x000000ffff00720c */ /* 0x000fc80003f05100 */
[----:B------:R-:W-:-:S09]  /*b8a0*/  SEL R0, RZ, 0x1, !P0 ;  /* 0x00000001ff007807 */ /* 0x000fd20004000000 */
.L_x_279:
[----:B------:R-:W-:Y:S05]  /*b8b0*/  WARPSYNC.ALL ;  /* 0x0000000000007948 */ /* 0x000fea0003800000 */
[----:B------:R-:W-:-:S13]  /*b8c0*/  ELECT P0, URZ, PT ;  /* 0x00000000003f782f */ /* 0x000fda0003800000 */
[----:B------:R-:W-:Y:S05]  /*b8d0*/  @!P0 EXIT ;  /* 0x000000000000894d */ /* 0x000fea0003800000 */
[----:B------:R-:W-:-:S04]  /*b8e0*/  LOP3.LUT R3, R3, 0x2, RZ, 0xfc, !PT ;  /* 0x0000000203037812 */ /* 0x000fc800078efcff */
[----:B------:R-:W-:-:S13]  /*b8f0*/  ISETP.NE.AND P0, PT, R3, 0x3, PT ;  /* 0x000000030300780c */ /* 0x000fda0003f05270 */
[----:B------:R-:W-:Y:S05]  /*b900*/  @!P0 BRA `(.L_x_280) ;  /* 0x0000000000048947 */ /* 0x000fea0003800000 */
[----:B------:R-:W-:Y:S01]  /*b910*/  BPT.TRAP 0x1 ;  /* 0x000000040000795c */ /* 0x000fe20000300000 */
.L_x_280:
[----:B------:R-:W0:Y:S01]  /*b920*/  S2R R5, SR_CgaCtaId ;  /* 0x0000000000057919 */ /* 0x000e220000008800 */
[----:B---3--:R-:W-:Y:S02]  /*b930*/  SHF.R.U32.HI R2, RZ, 0x1, R9 ;  /* 0x00000001ff027819 */ /* 0x008fe40000011609 */
[----:B------:R-:W-:-:S03]  /*b940*/  MOV R4, 0x400 ;  /* 0x0000040000047802 */ /* 0x000fc60000000f00 */
[----:B------:R-:W-:-:S05]  /*b950*/  IMAD.WIDE.U32 R2, R2, -0x6db6db6d, RZ ;  /* 0x9249249302027825 */ /* 0x000fca00078e00ff */
[----:B------:R-:W-:-:S05]  /*b960*/  SHF.R.U32.HI R2, RZ, 0x2, R3 ;  /* 0x00000002ff027819 */ /* 0x000fca0000011603 */
[----:B------:R-:W-:Y:S01]  /*b970*/  IMAD R2, R2, -0xe, R9 ;  /* 0xfffffff202027824 */ /* 0x000fe200078e0209 */
[----:B0-----:R-:W-:Y:S02]  /*b980*/  LEA R3, R5, R4, 0x18 ;  /* 0x0000000405037211 */ /* 0x001fe400078ec0ff */
[----:B------:R-:W-:-:S03]  /*b990*/  SHF.L.U32 R5, R0, 0x1f, RZ ;  /* 0x0000001f00057819 */ /* 0x000fc600000006ff */
[----:B------:R-:W-:-:S04]  /*b9a0*/  VIADD R3, R3, 0x38070 ;  /* 0x0003807003037836 */ /* 0x000fc80000000000 */
[----:B------:R-:W-:-:S07]  /*b9b0*/  IMAD R4, R2, 0x8, R3 ;  /* 0x0000000802047824 */ /* 0x000fce00078e0203 */
.L_x_281:
[----:B0-----:R0:W1:Y:S02]  /*b9c0*/  SYNCS.PHASECHK.TRANS64.TRYWAIT P0, [R4+URZ], R5 ;  /* 0x00000005040075a7 */ /* 0x001064000800017f */
[----:B-1----:R-:W-:Y:S05]  /*b9d0*/  @!P0 NANOSLEEP.SYNCS 0x989680 ;  /* 0x009896800000895d */ /* 0x002fea0003900000 */
[----:B------:R-:W1:Y:S02]  /*b9e0*/  @!P0 SYNCS.PHASECHK.TRANS64 P0, [R4+URZ], R5 ;  /* 0x00000005040085a7 */ /* 0x000e64000800007f */
[----:B-1----:R-:W-:Y:S05]  /*b9f0*/  @!P0 BRA `(.L_x_281) ;  /* 0xfffffffc00f08947 */ /* 0x002fea000383ffff */
[----:B------:R-:W-:-:S05]  /*ba00*/  VIADD R2, R2, 0x1 ;  /* 0x0000000102027836 */ /* 0x000fca0000000000 */
[----:B------:R-:W-:-:S04]  /*ba10*/  ISETP.NE.AND P0, PT, R2, 0xe, PT ;  /* 0x0000000e0200780c */ /* 0x000fc80003f05270 */
[----:B0-----:R-:W-:Y:S02]  /*ba20*/  SEL R5, RZ, 0x1, P0 ;  /* 0x00000001ff057807 */ /* 0x001fe40000000000 */
[----:B------:R-:W-:Y:S02]  /*ba30*/  SEL R2, R2, RZ, P0 ;  /* 0x000000ff02027207 */ /* 0x000fe40000000000 */
[----:B------:R-:W-:-:S03]  /*ba40*/  LOP3.LUT R7, R0, R5, RZ, 0x3c, !PT ;  /* 0x0000000500077212 */ /* 0x000fc600078e3cff */
[----:B------:R-:W-:Y:S01]  /*ba50*/  IMAD R0, R2, 0x8, R3 ;  /* 0x0000000802007824 */ /* 0x000fe200078e0203 */
[----:B------:R-:W-:-:S07]  /*ba60*/  SHF.L.U32 R5, R7, 0x1f, RZ ;  /* 0x0000001f07057819 */ /* 0x000fce00000006ff */
.L_x_282:
        /* <DEDUP_REMOVED lines=11> */
.L_x_283:
        /* <DEDUP_REMOVED lines=11> */
.L_x_284:
        /* <DEDUP_REMOVED lines=11> */
.L_x_285:
        /* <DEDUP_REMOVED lines=11> */
.L_x_286:
        /* <DEDUP_REMOVED lines=11> */
.L_x_287:
        /* <DEDUP_REMOVED lines=11> */
.L_x_288:
        /* <DEDUP_REMOVED lines=11> */
.L_x_289:
        /* <DEDUP_REMOVED lines=11> */
.L_x_290:
        /* <DEDUP_REMOVED lines=11> */
.L_x_291:
        /* <DEDUP_REMOVED lines=11> */
.L_x_292:
        /* <DEDUP_REMOVED lines=11> */
.L_x_293:
        /* <DEDUP_REMOVED lines=11> */
.L_x_294:
[----:B0-----:R0:W1:Y:S02]  /*c2b0*/  SYNCS.PHASECHK.TRANS64.TRYWAIT P0, [R2+URZ], R3 ;  /* 0x00000003020075a7 */ /* 0x001064000800017f */
[----:B-1----:R-:W-:Y:S05]  /*c2c0*/  @!P0 NANOSLEEP.SYNCS 0x989680 ;  /* 0x009896800000895d */ /* 0x002fea0003900000 */
[----:B------:R-:W1:Y:S02]  /*c2d0*/  @!P0 SYNCS.PHASECHK.TRANS64 P0, [R2+URZ], R3 ;  /* 0x00000003020085a7 */ /* 0x000e64000800007f */
[----:B-1----:R-:W-:Y:S05]  /*c2e0*/  @P0 EXIT ;  /* 0x000000000000094d */ /* 0x002fea0003800000 */
[----:B------:R-:W-:Y:S05]  /*c2f0*/  BRA `(.L_x_294) ;  /* 0xfffffffc00ec7947 */ /* 0x000fea000383ffff */
.L_x_295:
[----:B------:R-:W-:-:S00]  /*c300*/  BRA `(.L_x_295) ;  /* 0xfffffffc00fc7947 */ /* 0x000fc0000383ffff */
[----:B------:R-:W-:-:S00]  /*c310*/  NOP ;  /* 0x0000000000007918 */ /* 0x000fc00000000000 */
        /* <DEDUP_REMOVED lines=14> */
.L_x_296:


//--------------------- .nv.shared._ZN7cutlass13device_kernelINS_4conv6kernel13ConvUniversalINS1_16ConvProblemShapeILNS1_8OperatorE2ELi3EEENS1_10collective14CollectiveConvINS1_46MainloopSm90TmaGmmaWarpSpecializedImplicitGemmILS5_2ELi14ELi3EN4cute5tupleIJNSA_1CILi1EEESD_SD_EEENS1_36KernelImplicitTmaWarpSpecializedSm90ELi1EEENSB_IJNSC_ILi128EEENSB_IJSH_EEENSB_IJNSC_ILi32EEEEEEEEENS_6half_tESM_NSA_8TiledMMAINSA_8MMA_AtomIJNSA_4SM904GMMA26MMA_64x128x16_F32F16F16_SSILNSQ_5MajorE1ELSS_1ELNSQ_7ScaleInE1ELST_1EEEEEENSA_6LayoutISE_NSB_IJNSC_ILi0EEESX_SX_EEEEENSB_IJNSA_10UnderscoreES10_S10_EEEEENS7_6detail26Sm90ImplicitGemmTileTraitsINSA_13SM90_TMA_LOADENSA_14ComposedLayoutINSA_7SwizzleILi3ELi4ELi3EEENSA_18smem_ptr_flag_bitsILi16EEENSW_INSB_IJNSB_IJNSC_ILi64EEENSC_ILi2EEEEEENSB_IJNSC_ILi8EEENSC_ILi4EEEEEENSB_IJSD_NSC_ILi14EEEEEEEEENSB_IJNSB_IJSD_NSC_ILi2048EEEEEENSB_IJS1B_NSC_ILi512EEEEEENSB_IJSX_NSC_ILi4096EEEEEEEEEEEEEvEENS14_INSA_20SM90_TMA_LOAD_IM2COLES1S_vEEEENS_8epilogue10collective6detail29Sm90TmaWarpSpecializedAdapterINS1Y_15DefaultEpilogueISM_NSB_IJlNSB_IJSD_lllEEESX_EEES23_NS1X_6thread17LinearCombinationISM_Li1EffLNS24_9ScaleType4KindE0ELNS_15FloatRoundStyleE2ESM_EENS_4gemm15EpilogueDefaultEEEEEvvEEEEvNT_6ParamsE --------------------------
	.section	.nv.shared._ZN7cutlass13device_kernelINS_4conv6kernel13ConvUniversalINS1_16ConvProblemShapeILNS1_8OperatorE2ELi3EEENS1_10collective14CollectiveConvINS1_46MainloopSm90TmaGmmaWarpSpecializedImplicitGemmILS5_2ELi14ELi3EN4cute5tupleIJNSA_1CILi1EEESD_SD_EEENS1_36KernelImplicitTmaWarpSpecializedSm90ELi1EEENSB_IJNSC_ILi128EEENSB_IJSH_EEENSB_IJNSC_ILi32EEEEEEEEENS_6half_tESM_NSA_8TiledMMAINSA_8MMA_AtomIJNSA_4SM904GMMA26MMA_64x128x16_F32F16F16_SSILNSQ_5MajorE1ELSS_1ELNSQ_7ScaleInE1ELST_1EEEEEENSA_6LayoutISE_NSB_IJNSC_ILi0EEESX_SX_EEEEENSB_IJNSA_10UnderscoreES10_S10_EEEEENS7_6detail26Sm90ImplicitGemmTileTraitsINSA_13SM90_TMA_LOADENSA_14ComposedLayoutINSA_7SwizzleILi3ELi4ELi3EEENSA_18smem_ptr_flag_bitsILi16EEENSW_INSB_IJNSB_IJNSC_ILi64EEENSC_ILi2EEEEEENSB_IJNSC_ILi8EEENSC_ILi4EEEEEENSB_IJSD_NSC_ILi14EEEEEEEEENSB_IJNSB_IJSD_NSC_ILi2048EEEEEENSB_IJS1B_NSC_ILi512EEEEEENSB_IJSX_NSC_ILi4096EEEEEEEEEEEEEvEENS14_INSA_20SM90_TMA_LOAD_IM2COLES1S_vEEEENS_8epilogue10collective6detail29Sm90TmaWarpSpecializedAdapterINS1Y_15DefaultEpilogueISM_NSB_IJlNSB_IJSD_lllEEESX_EEES23_NS1X_6thread17LinearCombinationISM_Li1EffLNS24_9ScaleType4KindE0ELNS_15FloatRoundStyleE2ESM_EENS_4gemm15EpilogueDefaultEEEEEvvEEEEvNT_6ParamsE,"aw",@nobits
	.sectionflags	@""
	.align	16
	.zero		1024


//--------------------- .nv.shared.reserved.0     --------------------------
	.section	.nv.shared.reserved.0,"aw",@nobits
	.weak		__nv_reservedSMEM_offset_0_alias
	.size		__nv_reservedSMEM_offset_0_alias, 0, 0
	.other		__nv_reservedSMEM_offset_0_alias,@"STO_CUDA_RESERVED_SHARED STV_DEFAULT"
__nv_reservedSMEM_offset_0_alias:
	.zero		0


//--------------------- .nv.global                --------------------------
	.section	.nv.global,"aw",@nobits
.nv.global:
	.type		_ZN39_INTERNAL_8a6f09b8_4_k_cu_035bdcbb_34724cute1_E,@object
	.size		_ZN39_INTERNAL_8a6f09b8_4_k_cu_035bdcbb_34724cute1_E,(_ZN39_INTERNAL_8a6f09b8_4_k_cu_035bdcbb_34724cuda3std3__45__cpo6cbeginE - _ZN39_INTERNAL_8a6f09b8_4_k_cu_035bdcbb_34724cute1_E)
_ZN39_INTERNAL_8a6f09b8_4_k_cu_035bdcbb_34724cute1_E:
	.zero		1
	.type		_ZN39_INTERNAL_8a6f09b8_4_k_cu_035bdcbb_34724cuda3std3__45__cpo6cbeginE,@object
	.size		_ZN39_INTERNAL_8a6f09b8_4_k_cu_035bdcbb_34724cuda3std3__45__cpo6cbeginE,(_ZN39_INTERNAL_8a6f09b8_4_k_cu_035bdcbb_34724cuda3std3__48in_placeE - _ZN39_INTERNAL_8a6f09b8_4_k_cu_035bdcbb_34724cuda3std3__45__cpo6cbeginE)
_ZN39_INTERNAL_8a6f09b8_4_k_cu_035bdcbb_34724cuda3std3__45__cpo6cbeginE:
	.zero		1
	.type		_ZN39_INTERNAL_8a6f09b8_4_k_cu_035bdcbb_34724cuda3std3__48in_placeE,@object
	.size		_ZN39_INTERNAL_8a6f09b8_4_k_cu_035bdcbb_34724cuda3std3__48in_placeE,(_ZN39_INTERNAL_8a6f09b8_4_k_cu_035bdcbb_34724cuda3std6ranges3__45__cpo9iter_moveE - _ZN39_INTERNAL_8a6f09b8_4_k_cu_035bdcbb_34724cuda3std3__48in_placeE)
_ZN39_INTERNAL_8a6f09b8_4_k_cu_035bdcbb_34724cuda3std3__48in_placeE:
	.zero		1
	.type		_ZN39_INTERNAL_8a6f09b8_4_k_cu_035bdcbb_34724cuda3std6ranges3__45__cpo9iter_moveE,@object
	.size		_ZN39_INTERNAL_8a6f09b8_4_k_cu_035bdcbb_34724cuda3std6ranges3__45__cpo9iter_moveE,(_ZN39_INTERNAL_8a6f09b8_4_k_cu_035bdcbb_34724cuda3std3__45__cpo5beginE - _ZN39_INTERNAL_8a6f09b8_4_k_cu_035bdcbb_34724cuda3std6ranges3__45__cpo9iter_moveE)
_ZN39_INTERNAL_8a6f09b8_4_k_cu_035bdcbb_34724cuda3std6ranges3__45__cpo9iter_moveE:
	.zero		1
	.type		_ZN39_INTERNAL_8a6f09b8_4_k_cu_035bdcbb_34724cuda3std3__45__cpo5beginE,@object
	.size		_ZN39_INTERNAL_8a6f09b8_4_k_cu_035bdcbb_34724cuda3std3__45__cpo5beginE,(_ZN39_INTERNAL_8a6f09b8_4_k_cu_035bdcbb_34724cuda3std3__441_GLOBAL__N__8a6f09b8_4_k_cu_035bdcbb_34726ignoreE - _ZN39_INTERNAL_8a6f09b8_4_k_cu_035bdcbb_34724cuda3std3__45__cpo5beginE)
_ZN39_INTERNAL_8a6f09b8_4_k_cu_035bdcbb_34724cuda3std3__45__cpo5beginE:
	.zero		1
	.type		_ZN39_INTERNAL_8a6f09b8_4_k_cu_035bdcbb_34724cuda3std3__441_GLOBAL__N__8a6f09b8_4_k_cu_035bdcbb_34726ignoreE,@object
	.size		_ZN39_INTERNAL_8a6f09b8_4_k_cu_035bdcbb_34724cuda3std3__441_GLOBAL__N__8a6f09b8_4_k_cu_035bdcbb_34726ignoreE,(_ZN39_INTERNAL_8a6f09b8_4_k_cu_035bdcbb_34724cute7productE - _ZN39_INTERNAL_8a6f09b8_4_k_cu_035bdcbb_34724cuda3std3__441_GLOBAL__N__8a6f09b8_4_k_cu_035bdcbb_34726ignoreE)
_ZN39_INTERNAL_8a6f09b8_4_k_cu_035bdcbb_34724cuda3std3__441_GLOBAL__N__8a6f09b8_4_k_cu_035bdcbb_34726ignoreE:
	.zero		1
	.type		_ZN39_INTERNAL_8a6f09b8_4_k_cu_035bdcbb_34724cute7productE,@object
	.size		_ZN39_INTERNAL_8a6f09b8_4_k_cu_035bdcbb_34724cute7productE,(_ZN39_INTERNAL_8a6f09b8_4_k_cu_035bdcbb_34724cuda3std3__45__cpo3endE - _ZN39_INTERNAL_8a6f09b8_4_k_cu_035bdcbb_34724cute7productE)
_ZN39_INTERNAL_8a6f09b8_4_k_cu_035bdcbb_34724cute7productE:
	.zero		1
	.type		_ZN39_INTERNAL_8a6f09b8_4_k_cu_035bdcbb_34724cuda3std3__45__cpo3endE,@object
	.size		_ZN39_INTERNAL_8a6f09b8_4_k_cu_035bdcbb_34724cuda3std3__45__cpo3endE,(_ZN39_INTERNAL_8a6f09b8_4_k_cu_035bdcbb_34724cuda3std3__419piecewise_constructE - _ZN39_INTERNAL_8a6f09b8_4_k_cu_035bdcbb_34724cuda3std3__45__cpo3endE)
_ZN39_INTERNAL_8a6f09b8_4_k_cu_035bdcbb_34724cuda3std3__45__cpo3endE:
	.zero		1
	.type		_ZN39_INTERNAL_8a6f09b8_4_k_cu_035bdcbb_34724cuda3std3__419piecewise_constructE,@object
	.size		_ZN39_INTERNAL_8a6f09b8_4_k_cu_035bdcbb_34724cuda3std3__419piecewise_constructE,(_ZN39_INTERNAL_8a6f09b8_4_k_cu_035bdcbb_34724cuda3std3__45__cpo4cendE - _ZN39_INTERNAL_8a6f09b8_4_k_cu_035bdcbb_34724cuda3std3__419piecewise_constructE)
_ZN39_INTERNAL_8a6f09b8_4_k_cu_035bdcbb_34724cuda3std3__419piecewise_constructE:
	.zero		1
	.type		_ZN39_INTERNAL_8a6f09b8_4_k_cu_035bdcbb_34724cuda3std3__45__cpo4cendE,@object
	.size		_ZN39_INTERNAL_8a6f09b8_4_k_cu_035bdcbb_34724cuda3std3__45__cpo4cendE,(_ZN39_INTERNAL_8a6f09b8_4_k_cu_035bdcbb_34724cuda3std6ranges3__45__cpo4swapE - _ZN39_INTERNAL_8a6f09b8_4_k_cu_035bdcbb_34724cuda3std3__45__cpo4cendE)
_ZN39_INTERNAL_8a6f09b8_4_k_cu_035bdcbb_34724cuda3std3__45__cpo4cendE:
	.zero		1
	.type		_ZN39_INTERNAL_8a6f09b8_4_k_cu_035bdcbb_34724cuda3std6ranges3__45__cpo4swapE,@object
	.size		_ZN39_INTERNAL_8a6f09b8_4_k_cu_035bdcbb_34724cuda3std6ranges3__45__cpo4swapE,(.L_7 - _ZN39_INTERNAL_8a6f09b8_4_k_cu_035bdcbb_34724cuda3std6ranges3__45__cpo4swapE)
_ZN39_INTERNAL_8a6f09b8_4_k_cu_035bdcbb_34724cuda3std6ranges3__45__cpo4swapE:
	.zero		1
.L_7:


//--------------------- .nv.constant0._ZN7cutlass13device_kernelINS_4conv6kernel13ConvUniversalINS1_16ConvProblemShapeILNS1_8OperatorE2ELi3EEENS1_10collective14CollectiveConvINS1_46MainloopSm90TmaGmmaWarpSpecializedImplicitGemmILS5_2ELi14ELi3EN4cute5tupleIJNSA_1CILi1EEESD_SD_EEENS1_36KernelImplicitTmaWarpSpecializedSm90ELi1EEENSB_IJNSC_ILi128EEENSB_IJSH_EEENSB_IJNSC_ILi32EEEEEEEEENS_6half_tESM_NSA_8TiledMMAINSA_8MMA_AtomIJNSA_4SM904GMMA26MMA_64x128x16_F32F16F16_SSILNSQ_5MajorE1ELSS_1ELNSQ_7ScaleInE1ELST_1EEEEEENSA_6LayoutISE_NSB_IJNSC_ILi0EEESX_SX_EEEEENSB_IJNSA_10UnderscoreES10_S10_EEEEENS7_6detail26Sm90ImplicitGemmTileTraitsINSA_13SM90_TMA_LOADENSA_14ComposedLayoutINSA_7SwizzleILi3ELi4ELi3EEENSA_18smem_ptr_flag_bitsILi16EEENSW_INSB_IJNSB_IJNSC_ILi64EEENSC_ILi2EEEEEENSB_IJNSC_ILi8EEENSC_ILi4EEEEEENSB_IJSD_NSC_ILi14EEEEEEEEENSB_IJNSB_IJSD_NSC_ILi2048EEEEEENSB_IJS1B_NSC_ILi512EEEEEENSB_IJSX_NSC_ILi4096EEEEEEEEEEEEEvEENS14_INSA_20SM90_TMA_LOAD_IM2COLES1S_vEEEENS_8epilogue10collective6detail29Sm90TmaWarpSpecializedAdapterINS1Y_15DefaultEpilogueISM_NSB_IJlNSB_IJSD_lllEEESX_EEES23_NS1X_6thread17LinearCombinationISM_Li1EffLNS24_9ScaleType4KindE0ELNS_15FloatRoundStyleE2ESM_EENS_4gemm15EpilogueDefaultEEEEEvvEEEEvNT_6ParamsE --------------------------
	.section	.nv.constant0._ZN7cutlass13device_kernelINS_4conv6kernel13ConvUniversalINS1_16ConvProblemShapeILNS1_8OperatorE2ELi3EEENS1_10collective14CollectiveConvINS1_46MainloopSm90TmaGmmaWarpSpecializedImplicitGemmILS5_2ELi14ELi3EN4cute5tupleIJNSA_1CILi1EEESD_SD_EEENS1_36KernelImplicitTmaWarpSpecializedSm90ELi1EEENSB_IJNSC_ILi128EEENSB_IJSH_EEENSB_IJNSC_ILi32EEEEEEEEENS_6half_tESM_NSA_8TiledMMAINSA_8MMA_AtomIJNSA_4SM904GMMA26MMA_64x128x16_F32F16F16_SSILNSQ_5MajorE1ELSS_1ELNSQ_7ScaleInE1ELST_1EEEEEENSA_6LayoutISE_NSB_IJNSC_ILi0EEESX_SX_EEEEENSB_IJNSA_10UnderscoreES10_S10_EEEEENS7_6detail26Sm90ImplicitGemmTileTraitsINSA_13SM90_TMA_LOADENSA_14ComposedLayoutINSA_7SwizzleILi3ELi4ELi3EEENSA_18smem_ptr_flag_bitsILi16EEENSW_INSB_IJNSB_IJNSC_ILi64EEENSC_ILi2EEEEEENSB_IJNSC_ILi8EEENSC_ILi4EEEEEENSB_IJSD_NSC_ILi14EEEEEEEEENSB_IJNSB_IJSD_NSC_ILi2048EEEEEENSB_IJS1B_NSC_ILi512EEEEEENSB_IJSX_NSC_ILi4096EEEEEEEEEEEEEvEENS14_INSA_20SM90_TMA_LOAD_IM2COLES1S_vEEEENS_8epilogue10collective6detail29Sm90TmaWarpSpecializedAdapterINS1Y_15DefaultEpilogueISM_NSB_IJlNSB_IJSD_lllEEESX_EEES23_NS1X_6thread17LinearCombinationISM_Li1EffLNS24_9ScaleType4KindE0ELNS_15FloatRoundStyleE2ESM_EENS_4gemm15EpilogueDefaultEEEEEvvEEEEvNT_6ParamsE,"a",@progbits
	.sectionflags	@""
	.align	4
.nv.constant0._ZN7cutlass13device_kernelINS_4conv6kernel13ConvUniversalINS1_16ConvProblemShapeILNS1_8OperatorE2ELi3EEENS1_10collective14CollectiveConvINS1_46MainloopSm90TmaGmmaWarpSpecializedImplicitGemmILS5_2ELi14ELi3EN4cute5tupleIJNSA_1CILi1EEESD_SD_EEENS1_36KernelImplicitTmaWarpSpecializedSm90ELi1EEENSB_IJNSC_ILi128EEENSB_IJSH_EEENSB_IJNSC_ILi32EEEEEEEEENS_6half_tESM_NSA_8TiledMMAINSA_8MMA_AtomIJNSA_4SM904GMMA26MMA_64x128x16_F32F16F16_SSILNSQ_5MajorE1ELSS_1ELNSQ_7ScaleInE1ELST_1EEEEEENSA_6LayoutISE_NSB_IJNSC_ILi0EEESX_SX_EEEEENSB_IJNSA_10UnderscoreES10_S10_EEEEENS7_6detail26Sm90ImplicitGemmTileTraitsINSA_13SM90_TMA_LOADENSA_14ComposedLayoutINSA_7SwizzleILi3ELi4ELi3EEENSA_18smem_ptr_flag_bitsILi16EEENSW_INSB_IJNSB_IJNSC_ILi64EEENSC_ILi2EEEEEENSB_IJNSC_ILi8EEENSC_ILi4EEEEEENSB_IJSD_NSC_ILi14EEEEEEEEENSB_IJNSB_IJSD_NSC_ILi2048EEEEEENSB_IJS1B_NSC_ILi512EEEEEENSB_IJSX_NSC_ILi4096EEEEEEEEEEEEEvEENS14_INSA_20SM90_TMA_LOAD_IM2COLES1S_vEEEENS_8epilogue10collective6detail29Sm90TmaWarpSpecializedAdapterINS1Y_15DefaultEpilogueISM_NSB_IJlNSB_IJSD_lllEEESX_EEES23_NS1X_6thread17LinearCombinationISM_Li1EffLNS24_9ScaleType4KindE0ELNS_15FloatRoundStyleE2ESM_EENS_4gemm15EpilogueDefaultEEEEEvvEEEEvNT_6ParamsE:
	.zero		1664


//--------------------- SYMBOLS --------------------------

	.type		.nv.reservedSmem.offset0,@object
	.size		.nv.reservedSmem.offset0,0x4
